	.target	sm_90a

	.elftype	@"ET_EXEC"


//--------------------- .note.nv.tkinfo           --------------------------
	.section	.note.nv.tkinfo,"",@"SHT_NOTE"
	.sectionflags	@"SHF_NOTE_NV_TKINFO"
	.tkinfo
        /*0018*/ 	.word	0x00000002
        /*0030*/ 	.string	""
        /*0030*/ 	.string	"ptxas"
        /*0030*/ 	.string	"Cuda compilation tools, release 13.0, V13.0.88"
        /*0030*/ 	.string	"Build cuda_13.0.r13.0/compiler.36424714_0"
        /*0030*/ 	.string	"-arch sm_90a -m 64 "



//--------------------- .note.nv.cuinfo           --------------------------
	.section	.note.nv.cuinfo,"",@"SHT_NOTE"
	.sectionflags	@"SHF_NOTE_NV_CUINFO"
        /*0018*/ 	.short	0x0002
        /*001a*/ 	.short	0x005a
        /*001c*/ 	.short	0x0082
	.zero		2


//--------------------- .nv.info                  --------------------------
	.section	.nv.info,"",@"SHT_CUDA_INFO"
	.align	4


	//----- nvinfo : EIATTR_REGCOUNT
	.align		4
        /*0000*/ 	.byte	0x04, 0x2f
        /*0002*/ 	.short	(.L_12 - .L_11)
	.align		4
.L_11:
        /*0004*/ 	.word	index@(_ZN7cutlass13device_kernelINS_4gemm6kernel13GemmUniversalIN4cute5tupleIJiiiiEEENS1_10collective13CollectiveMmaINS1_37MainloopSm90TmaGmmaWarpSpecializedFP8ILi9ENS5_IJNS4_1CILi1EEESB_SB_EEENS1_35KernelTmaWarpSpecializedCooperativeEEENS5_IJNSA_ILi128EEENSA_ILi256EEENSA_ILi64EEEEEENS_12float_e4m3_tENS5_IJlSB_lEEESJ_SK_NS4_8TiledMMAINS4_8MMA_AtomIJNS4_4SM904GMMA31MMA_64x256x32_F32E4M3E4M3_SS_TNILNSO_7ScaleInE1ELSQ_1EEEEEENS4_6LayoutINS5_IJNSA_ILi2EEESB_SB_EEENS5_IJSB_NSA_ILi0EEESW_EEEEENS5_IJNS4_10UnderscoreESZ_SZ_EEEEENS4_13SM90_TMA_LOADENS4_14ComposedLayoutINS4_7SwizzleILi2ELi4ELi3EEENS4_18smem_ptr_flag_bitsILi8EEENST_INS5_IJNSA_ILi8EEESH_EEENS5_IJSH_SB_EEEEEEEvNS4_8identityES12_S1C_vS1D_EENS_8epilogue10collective6detail29Sm90TmaWarpSpecializedAdapterINS1G_15DefaultEpilogueISJ_SK_SK_NS1F_6thread17LinearCombinationISJ_Li1EffLNS1K_9ScaleType4KindE0ELNS_15FloatRoundStyleE2ESJ_EENS1_15EpilogueDefaultEEEEEvvEEEEvNT_6ParamsE)
        /*0008*/ 	.word	0x000000a8


	//----- nvinfo : EIATTR_FRAME_SIZE
	.align		4
.L_12:
        /*000c*/ 	.byte	0x04, 0x11
        /*000e*/ 	.short	(.L_14 - .L_13)
	.align		4
.L_13:
        /*0010*/ 	.word	index@(_ZN7cutlass13device_kernelINS_4gemm6kernel13GemmUniversalIN4cute5tupleIJiiiiEEENS1_10collective13CollectiveMmaINS1_37MainloopSm90TmaGmmaWarpSpecializedFP8ILi9ENS5_IJNS4_1CILi1EEESB_SB_EEENS1_35KernelTmaWarpSpecializedCooperativeEEENS5_IJNSA_ILi128EEENSA_ILi256EEENSA_ILi64EEEEEENS_12float_e4m3_tENS5_IJlSB_lEEESJ_SK_NS4_8TiledMMAINS4_8MMA_AtomIJNS4_4SM904GMMA31MMA_64x256x32_F32E4M3E4M3_SS_TNILNSO_7ScaleInE1ELSQ_1EEEEEENS4_6LayoutINS5_IJNSA_ILi2EEESB_SB_EEENS5_IJSB_NSA_ILi0EEESW_EEEEENS5_IJNS4_10UnderscoreESZ_SZ_EEEEENS4_13SM90_TMA_LOADENS4_14ComposedLayoutINS4_7SwizzleILi2ELi4ELi3EEENS4_18smem_ptr_flag_bitsILi8EEENST_INS5_IJNSA_ILi8EEESH_EEENS5_IJSH_SB_EEEEEEEvNS4_8identityES12_S1C_vS1D_EENS_8epilogue10collective6detail29Sm90TmaWarpSpecializedAdapterINS1G_15DefaultEpilogueISJ_SK_SK_NS1F_6thread17LinearCombinationISJ_Li1EffLNS1K_9ScaleType4KindE0ELNS_15FloatRoundStyleE2ESJ_EENS1_15EpilogueDefaultEEEEEvvEEEEvNT_6ParamsE)
        /*0014*/ 	.word	0x00000100


	//----- nvinfo : EIATTR_MIN_STACK_SIZE
	.align		4
.L_14:
        /*0018*/ 	.byte	0x04, 0x12
        /*001a*/ 	.short	(.L_16 - .L_15)
	.align		4
.L_15:
        /*001c*/ 	.word	index@(_ZN7cutlass13device_kernelINS_4gemm6kernel13GemmUniversalIN4cute5tupleIJiiiiEEENS1_10collective13CollectiveMmaINS1_37MainloopSm90TmaGmmaWarpSpecializedFP8ILi9ENS5_IJNS4_1CILi1EEESB_SB_EEENS1_35KernelTmaWarpSpecializedCooperativeEEENS5_IJNSA_ILi128EEENSA_ILi256EEENSA_ILi64EEEEEENS_12float_e4m3_tENS5_IJlSB_lEEESJ_SK_NS4_8TiledMMAINS4_8MMA_AtomIJNS4_4SM904GMMA31MMA_64x256x32_F32E4M3E4M3_SS_TNILNSO_7ScaleInE1ELSQ_1EEEEEENS4_6LayoutINS5_IJNSA_ILi2EEESB_SB_EEENS5_IJSB_NSA_ILi0EEESW_EEEEENS5_IJNS4_10UnderscoreESZ_SZ_EEEEENS4_13SM90_TMA_LOADENS4_14ComposedLayoutINS4_7SwizzleILi2ELi4ELi3EEENS4_18smem_ptr_flag_bitsILi8EEENST_INS5_IJNSA_ILi8EEESH_EEENS5_IJSH_SB_EEEEEEEvNS4_8identityES12_S1C_vS1D_EENS_8epilogue10collective6detail29Sm90TmaWarpSpecializedAdapterINS1G_15DefaultEpilogueISJ_SK_SK_NS1F_6thread17LinearCombinationISJ_Li1EffLNS1K_9ScaleType4KindE0ELNS_15FloatRoundStyleE2ESJ_EENS1_15EpilogueDefaultEEEEEvvEEEEvNT_6ParamsE)
        /*0020*/ 	.word	0x00000100
.L_16:


//--------------------- .nv.compat                --------------------------
	.section	.nv.compat,"",@"SHT_CUDA_COMPAT_INFO"
	.align	4
        /*0000*/ 	.byte	0x02, 0x09, 0x01, 0x00, 0x02, 0x02, 0x04, 0x00, 0x02, 0x05, 0x05, 0x00, 0x03, 0x07, 0x01, 0x01
        /*0010*/ 	.byte	0x02, 0x03, 0x01, 0x00, 0x02, 0x06, 0x01, 0x00, 0x04, 0x0b, 0x08, 0x00, 0x00, 0x00, 0x00, 0x00
        /*0020*/ 	.byte	0x00, 0x00, 0x00, 0x00


//--------------------- .nv.info._ZN7cutlass13device_kernelINS_4gemm6kernel13GemmUniversalIN4cute5tupleIJiiiiEEENS1_10collective13CollectiveMmaINS1_37MainloopSm90TmaGmmaWarpSpecializedFP8ILi9ENS5_IJNS4_1CILi1EEESB_SB_EEENS1_35KernelTmaWarpSpecializedCooperativeEEENS5_IJNSA_ILi128EEENSA_ILi256EEENSA_ILi64EEEEEENS_12float_e4m3_tENS5_IJlSB_lEEESJ_SK_NS4_8TiledMMAINS4_8MMA_AtomIJNS4_4SM904GMMA31MMA_64x256x32_F32E4M3E4M3_SS_TNILNSO_7ScaleInE1ELSQ_1EEEEEENS4_6LayoutINS5_IJNSA_ILi2EEESB_SB_EEENS5_IJSB_NSA_ILi0EEESW_EEEEENS5_IJNS4_10UnderscoreESZ_SZ_EEEEENS4_13SM90_TMA_LOADENS4_14ComposedLayoutINS4_7SwizzleILi2ELi4ELi3EEENS4_18smem_ptr_flag_bitsILi8EEENST_INS5_IJNSA_ILi8EEESH_EEENS5_IJSH_SB_EEEEEEEvNS4_8identityES12_S1C_vS1D_EENS_8epilogue10collective6detail29Sm90TmaWarpSpecializedAdapterINS1G_15DefaultEpilogueISJ_SK_SK_NS1F_6thread17LinearCombinationISJ_Li1EffLNS1K_9ScaleType4KindE0ELNS_15FloatRoundStyleE2ESJ_EENS1_15EpilogueDefaultEEEEEvvEEEEvNT_6ParamsE --------------------------
	.section	.nv.info._ZN7cutlass13device_kernelINS_4gemm6kernel13GemmUniversalIN4cute5tupleIJiiiiEEENS1_10collective13CollectiveMmaINS1_37MainloopSm90TmaGmmaWarpSpecializedFP8ILi9ENS5_IJNS4_1CILi1EEESB_SB_EEENS1_35KernelTmaWarpSpecializedCooperativeEEENS5_IJNSA_ILi128EEENSA_ILi256EEENSA_ILi64EEEEEENS_12float_e4m3_tENS5_IJlSB_lEEESJ_SK_NS4_8TiledMMAINS4_8MMA_AtomIJNS4_4SM904GMMA31MMA_64x256x32_F32E4M3E4M3_SS_TNILNSO_7ScaleInE1ELSQ_1EEEEEENS4_6LayoutINS5_IJNSA_ILi2EEESB_SB_EEENS5_IJSB_NSA_ILi0EEESW_EEEEENS5_IJNS4_10UnderscoreESZ_SZ_EEEEENS4_13SM90_TMA_LOADENS4_14ComposedLayoutINS4_7SwizzleILi2ELi4ELi3EEENS4_18smem_ptr_flag_bitsILi8EEENST_INS5_IJNSA_ILi8EEESH_EEENS5_IJSH_SB_EEEEEEEvNS4_8identityES12_S1C_vS1D_EENS_8epilogue10collective6detail29Sm90TmaWarpSpecializedAdapterINS1G_15DefaultEpilogueISJ_SK_SK_NS1F_6thread17LinearCombinationISJ_Li1EffLNS1K_9ScaleType4KindE0ELNS_15FloatRoundStyleE2ESJ_EENS1_15EpilogueDefaultEEEEEvvEEEEvNT_6ParamsE,"",@"SHT_CUDA_INFO"
	.sectionflags	@""
	.align	4


	//----- nvinfo : EIATTR_CUDA_API_VERSION
	.align		4
        /*0000*/ 	.byte	0x04, 0x37
        /*0002*/ 	.short	(.L_18 - .L_17)
.L_17:
        /*0004*/ 	.word	0x00000082


	//----- nvinfo : EIATTR_KPARAM_INFO
	.align		4
.L_18:
        /*0008*/ 	.byte	0x04, 0x17
        /*000a*/ 	.short	(.L_20 - .L_19)
.L_19:
        /*000c*/ 	.word	0x00000000
        /*0010*/ 	.short	0x0000
        /*0012*/ 	.short	0x0070
        /*0014*/ 	.byte	0x00, 0xf0, 0x01, 0x10


	//----- nvinfo : EIATTR_SPARSE_MMA_MASK
	.align		4
.L_20:
        /*0018*/ 	.byte	0x03, 0x50
        /*001a*/ 	.short	0x0000


	//----- nvinfo : EIATTR_MAXREG_COUNT
	.align		4
        /*001c*/ 	.byte	0x03, 0x1b
        /*001e*/ 	.short	0x00a8


	//----- nvinfo : EIATTR_NUM_BARRIERS
	.align		4
        /*0020*/ 	.byte	0x02, 0x4c
        /*0022*/ 	.byte	0x01
	.zero		1


	//----- nvinfo : EIATTR_ANNOTATIONS
	.align		4
        /*0024*/ 	.byte	0x04, 0x55
        /*0026*/ 	.short	(.L_22 - .L_21)


	//   ....[0]....
.L_21:
        /*0028*/ 	.word	0x00000001
        /*002c*/ 	.byte	0x60, 0x06, 0x00, 0x00, 0x01, 0x00, 0x00, 0x00, 0x80, 0x06, 0x00, 0x00, 0x01, 0x00, 0x00, 0x00
        /* <DEDUP_REMOVED lines=193> */
        /*0c4c*/ 	.byte	0xb0, 0x03, 0x01, 0x00


	//----- nvinfo : EIATTR_MERCURY_ISA_VERSION
	.align		4
.L_22:
        /*0c50*/ 	.byte	0x03, 0x5f
        /*0c52*/ 	.short	0x0101


	//----- nvinfo : EIATTR_INT_WARP_WIDE_INSTR_OFFSETS
	.align		4
        /*0c54*/ 	.byte	0x04, 0x31
        /*0c56*/ 	.short	(.L_24 - .L_23)


	//   ....[0]....
.L_23:
        /*0c58*/ 	.word	0x00000530


	//   ....[1]....
        /*0c5c*/ 	.word	0x00000540


	//   ....[2]....
        /*0c60*/ 	.word	0x00000670


	//----- nvinfo : EIATTR_COOP_GROUP_MASK_REGIDS
	.align		4
.L_24:
        /*0c64*/ 	.byte	0x04, 0x29
        /*0c66*/ 	.short	(.L_26 - .L_25)


	//   ....[0]....
.L_25:
        /*0c68*/ 	.word	0xffffffff


	//   ....[1]....
        /*0c6c*/ 	.word	0xffffffff


	//   ....[2]....
        /*0c70*/ 	.word	0xffffffff


	//   ....[3]....
        /*0c74*/ 	.word	0xffffffff


	//   ....[4]....
        /*0c78*/ 	.word	0xffffffff


	//----- nvinfo : EIATTR_COOP_GROUP_INSTR_OFFSETS
	.align		4
.L_26:
        /*0c7c*/ 	.byte	0x04, 0x28
        /*0c7e*/ 	.short	(.L_28 - .L_27)


	//   ....[0]....
.L_27:
        /*0c80*/ 	.word	0x00000070


	//   ....[1]....
        /*0c84*/ 	.word	0x00000080


	//   ....[2]....
        /*0c88*/ 	.word	0x000001a0


	//   ....[3]....
        /*0c8c*/ 	.word	0x00000480


	//   ....[4]....
        /*0c90*/ 	.word	0x000013c0


	//----- nvinfo : EIATTR_REG_RECONFIG
	.align		4
.L_28:
        /*0c94*/ 	.byte	0x01, 0x54
	.zero		2


	//----- nvinfo : EIATTR_MBARRIER_INSTR_OFFSETS
	.align		4
        /*0c98*/ 	.byte	0x04, 0x39
        /*0c9a*/ 	.short	(.L_30 - .L_29)


	//   ....[0]....
.L_29:
        /*0c9c*/ 	.word	0x00000340
        /*0ca0*/ 	.word	0x000000ff
        /*0ca4*/ 	.word	0x00000000
        /*0ca8*/ 	.short	0x0100
        /*0caa*/ 	.byte	0x09
	.zero		1


	//   ....[1]....
        /*0cac*/ 	.word	0x00000350
        /*0cb0*/ 	.word	0x000000ff
        /*0cb4*/ 	.word	0x00000048
        /*0cb8*/ 	.short	0x0100
        /*0cba*/ 	.byte	0x09
	.zero		1


	//   ....[2]....
        /*0cbc*/ 	.word	0x00000360
        /*0cc0*/ 	.word	0x000000ff
        /*0cc4*/ 	.word	0x00000008
        /*0cc8*/ 	.short	0x0100
        /*0cca*/ 	.byte	0x09
	.zero		1


	//   ....[3]....
        /*0ccc*/ 	.word	0x00000370
        /*0cd0*/ 	.word	0x000000ff
        /*0cd4*/ 	.word	0x00000050
        /*0cd8*/ 	.short	0x0100
        /*0cda*/ 	.byte	0x09
	.zero		1


	//   ....[4]....
        /*0cdc*/ 	.word	0x00000380
        /*0ce0*/ 	.word	0x000000ff
        /*0ce4*/ 	.word	0x00000010
        /*0ce8*/ 	.short	0x0100
        /*0cea*/ 	.byte	0x09
	.zero		1


	//   ....[5]....
        /*0cec*/ 	.word	0x00000390
        /*0cf0*/ 	.word	0x000000ff
        /*0cf4*/ 	.word	0x00000058
        /*0cf8*/ 	.short	0x0100
        /*0cfa*/ 	.byte	0x09
	.zero		1


	//   ....[6]....
        /*0cfc*/ 	.word	0x000003a0
        /*0d00*/ 	.word	0x000000ff
        /*0d04*/ 	.word	0x00000018
        /*0d08*/ 	.short	0x0100
        /*0d0a*/ 	.byte	0x09
	.zero		1


	//   ....[7]....
        /*0d0c*/ 	.word	0x000003b0
        /*0d10*/ 	.word	0x000000ff
        /*0d14*/ 	.word	0x00000060
        /*0d18*/ 	.short	0x0100
        /*0d1a*/ 	.byte	0x09
	.zero		1


	//   ....[8]....
        /*0d1c*/ 	.word	0x000003c0
        /*0d20*/ 	.word	0x000000ff
        /*0d24*/ 	.word	0x00000020
        /*0d28*/ 	.short	0x0100
        /*0d2a*/ 	.byte	0x09
	.zero		1


	//   ....[9]....
        /*0d2c*/ 	.word	0x000003d0
        /*0d30*/ 	.word	0x000000ff
        /*0d34*/ 	.word	0x00000068
        /*0d38*/ 	.short	0x0100
        /*0d3a*/ 	.byte	0x09
	.zero		1


	//   ....[10]....
        /*0d3c*/ 	.word	0x000003e0
        /*0d40*/ 	.word	0x000000ff
        /*0d44*/ 	.word	0x00000028
        /*0d48*/ 	.short	0x0100
        /*0d4a*/ 	.byte	0x09
	.zero		1


	//   ....[11]....
        /*0d4c*/ 	.word	0x000003f0
        /*0d50*/ 	.word	0x000000ff
        /*0d54*/ 	.word	0x00000070
        /*0d58*/ 	.short	0x0100
        /*0d5a*/ 	.byte	0x09
	.zero		1


	//   ....[12]....
        /*0d5c*/ 	.word	0x00000400
        /*0d60*/ 	.word	0x000000ff
        /*0d64*/ 	.word	0x00000030
        /*0d68*/ 	.short	0x0100
        /*0d6a*/ 	.byte	0x09
	.zero		1


	//   ....[13]....
        /*0d6c*/ 	.word	0x00000410
        /*0d70*/ 	.word	0x000000ff
        /*0d74*/ 	.word	0x00000078
        /*0d78*/ 	.short	0x0100
        /*0d7a*/ 	.byte	0x09
	.zero		1


	//   ....[14]....
        /*0d7c*/ 	.word	0x00000420
        /*0d80*/ 	.word	0x000000ff
        /*0d84*/ 	.word	0x00000038
        /*0d88*/ 	.short	0x0100
        /*0d8a*/ 	.byte	0x09
	.zero		1


	//   ....[15]....
        /*0d8c*/ 	.word	0x00000430
        /*0d90*/ 	.word	0x000000ff
        /*0d94*/ 	.word	0x00000080
        /*0d98*/ 	.short	0x0100
        /*0d9a*/ 	.byte	0x09
	.zero		1


	//   ....[16]....
        /*0d9c*/ 	.word	0x00000440
        /*0da0*/ 	.word	0x000000ff
        /*0da4*/ 	.word	0x00000040
        /*0da8*/ 	.short	0x0100
        /*0daa*/ 	.byte	0x09
	.zero		1


	//   ....[17]....
        /*0dac*/ 	.word	0x00000450
        /*0db0*/ 	.word	0x000000ff
        /*0db4*/ 	.word	0x00000088
        /*0db8*/ 	.short	0x0100
        /*0dba*/ 	.byte	0x09
	.zero		1


	//   ....[18]....
        /*0dbc*/ 	.word	0x000006a0
        /*0dc0*/ 	.word	0x000000ff
        /*0dc4*/ 	.word	0x000000a0
        /*0dc8*/ 	.short	0x0100
        /*0dca*/ 	.byte	0x06
	.zero		1


	//   ....[19]....
        /*0dcc*/ 	.word	0x000006b0
        /*0dd0*/ 	.word	0x000000ff
        /*0dd4*/ 	.word	0x000000a8
        /*0dd8*/ 	.short	0x0100
        /*0dda*/ 	.byte	0x06
	.zero		1


	//   ....[20]....
        /*0ddc*/ 	.word	0x00001bd0
        /*0de0*/ 	.word	0x000000ff
        /*0de4*/ 	.word	0x00000000
        /*0de8*/ 	.short	0x010a
        /*0dea*/ 	.byte	0x06
	.zero		1


	//   ....[21]....
        /*0dec*/ 	.word	0x00001c10
        /*0df0*/ 	.word	0x000000ff
        /*0df4*/ 	.word	0x00000000
        /*0df8*/ 	.short	0x010a
        /*0dfa*/ 	.byte	0x06
	.zero		1


	//   ....[22]....
        /*0dfc*/ 	.word	0x00002e20
        /*0e00*/ 	.word	0x000000ff
        /*0e04*/ 	.word	0x00000000
        /*0e08*/ 	.short	0x010a
        /*0e0a*/ 	.byte	0x09
	.zero		1


	//   ....[23]....
        /*0e0c*/ 	.word	0x00002e60
        /*0e10*/ 	.word	0x000000ff
        /*0e14*/ 	.word	0x00000000
        /*0e18*/ 	.short	0x010a
        /*0e1a*/ 	.byte	0x09
	.zero		1


	//   ....[24]....
        /*0e1c*/ 	.word	0x00003e80
        /*0e20*/ 	.word	0x000000ff
        /*0e24*/ 	.word	0x00000000
        /*0e28*/ 	.short	0x0101
        /*0e2a*/ 	.byte	0x08
	.zero		1


	//   ....[25]....
        /*0e2c*/ 	.word	0x00005050
        /*0e30*/ 	.word	0x000000ff
        /*0e34*/ 	.word	0x00000000
        /*0e38*/ 	.short	0x0101
        /*0e3a*/ 	.byte	0x08
	.zero		1


	//   ....[26]....
        /*0e3c*/ 	.word	0x0000f300
        /*0e40*/ 	.word	0x0000000d
        /*0e44*/ 	.word	0x00000048
        /*0e48*/ 	.short	0x010a
        /*0e4a*/ 	.byte	0x3f
	.zero		1


	//   ....[27]....
        /*0e4c*/ 	.word	0x0000f6c0
        /*0e50*/ 	.word	0x00000004
        /*0e54*/ 	.word	0x000000a8
        /*0e58*/ 	.short	0x0101
        /*0e5a*/ 	.byte	0x3f
	.zero		1


	//   ....[28]....
        /*0e5c*/ 	.word	0x0000fe30
        /*0e60*/ 	.word	0x00000007
        /*0e64*/ 	.word	0x00000000
        /*0e68*/ 	.short	0x010a
        /*0e6a*/ 	.byte	0x3f
	.zero		1


	//   ....[29]....
        /*0e6c*/ 	.word	0x0000feb0
        /*0e70*/ 	.word	0x00000009
        /*0e74*/ 	.word	0x00000000
        /*0e78*/ 	.short	0x010a
        /*0e7a*/ 	.byte	0x3f
	.zero		1


	//   ....[30]....
        /*0e7c*/ 	.word	0x0000ff40
        /*0e80*/ 	.word	0x00000006
        /*0e84*/ 	.word	0x00000000
        /*0e88*/ 	.short	0x010a
        /*0e8a*/ 	.byte	0x3f
	.zero		1


	//   ....[31]....
        /*0e8c*/ 	.word	0x0000ffd0
        /*0e90*/ 	.word	0x00000009
        /*0e94*/ 	.word	0x00000000
        /*0e98*/ 	.short	0x010a
        /*0e9a*/ 	.byte	0x3f
	.zero		1


	//   ....[32]....
        /*0e9c*/ 	.word	0x00010060
        /*0ea0*/ 	.word	0x00000006
        /*0ea4*/ 	.word	0x00000000
        /*0ea8*/ 	.short	0x010a
        /*0eaa*/ 	.byte	0x3f
	.zero		1


	//   ....[33]....
        /*0eac*/ 	.word	0x000100f0
        /*0eb0*/ 	.word	0x00000009
        /*0eb4*/ 	.word	0x00000000
        /*0eb8*/ 	.short	0x010a
        /*0eba*/ 	.byte	0x3f
	.zero		1


	//   ....[34]....
        /*0ebc*/ 	.word	0x00010180
        /*0ec0*/ 	.word	0x00000006
        /*0ec4*/ 	.word	0x00000000
        /*0ec8*/ 	.short	0x010a
        /*0eca*/ 	.byte	0x3f
	.zero		1


	//   ....[35]....
        /*0ecc*/ 	.word	0x00010210
        /*0ed0*/ 	.word	0x00000009
        /*0ed4*/ 	.word	0x00000000
        /*0ed8*/ 	.short	0x010a
        /*0eda*/ 	.byte	0x3f
	.zero		1


	//   ....[36]....
        /*0edc*/ 	.word	0x000102a0
        /*0ee0*/ 	.word	0x00000003
        /*0ee4*/ 	.word	0x00000000
        /*0ee8*/ 	.short	0x010a
        /*0eea*/ 	.byte	0x3f
	.zero		1


	//   ....[37]....
        /*0eec*/ 	.word	0x00010310
        /*0ef0*/ 	.word	0x00000003
        /*0ef4*/ 	.word	0x00000000
        /*0ef8*/ 	.short	0x010a
        /*0efa*/ 	.byte	0x3f
	.zero		1


	//   ....[38]....
        /*0efc*/ 	.word	0x00010380
        /*0f00*/ 	.word	0x00000000
        /*0f04*/ 	.word	0x00000000
        /*0f08*/ 	.short	0x010a
        /*0f0a*/ 	.byte	0x3f
	.zero		1


	//   ....[39]....
        /*0f0c*/ 	.word	0x00010460
        /*0f10*/ 	.word	0x0000000d
        /*0f14*/ 	.word	0x00000048
        /*0f18*/ 	.short	0x010a
        /*0f1a*/ 	.byte	0x3f
	.zero		1


	//   ....[40]....
        /*0f1c*/ 	.word	0x00010540
        /*0f20*/ 	.word	0x00000007
        /*0f24*/ 	.word	0x00000000
        /*0f28*/ 	.short	0x010a
        /*0f2a*/ 	.byte	0x3f
	.zero		1


	//   ....[41]....
        /*0f2c*/ 	.word	0x00010590
        /*0f30*/ 	.word	0x00000009
        /*0f34*/ 	.word	0x00000000
        /*0f38*/ 	.short	0x010a
        /*0f3a*/ 	.byte	0x3f
	.zero		1


	//   ....[42]....
        /*0f3c*/ 	.word	0x000105e0
        /*0f40*/ 	.word	0x00000006
        /*0f44*/ 	.word	0x00000000
        /*0f48*/ 	.short	0x010a
        /*0f4a*/ 	.byte	0x3f
	.zero		1


	//   ....[43]....
        /*0f4c*/ 	.word	0x00010630
        /*0f50*/ 	.word	0x00000009
        /*0f54*/ 	.word	0x00000000
        /*0f58*/ 	.short	0x010a
        /*0f5a*/ 	.byte	0x3f
	.zero		1


	//   ....[44]....
        /*0f5c*/ 	.word	0x00010680
        /*0f60*/ 	.word	0x00000006
        /*0f64*/ 	.word	0x00000000
        /*0f68*/ 	.short	0x010a
        /*0f6a*/ 	.byte	0x3f
	.zero		1


	//   ....[45]....
        /*0f6c*/ 	.word	0x000106d0
        /*0f70*/ 	.word	0x00000009
        /*0f74*/ 	.word	0x00000000
        /*0f78*/ 	.short	0x010a
        /*0f7a*/ 	.byte	0x3f
	.zero		1


	//   ....[46]....
        /*0f7c*/ 	.word	0x00010720
        /*0f80*/ 	.word	0x00000006
        /*0f84*/ 	.word	0x00000000
        /*0f88*/ 	.short	0x010a
        /*0f8a*/ 	.byte	0x3f
	.zero		1


	//   ....[47]....
        /*0f8c*/ 	.word	0x00010770
        /*0f90*/ 	.word	0x00000009
        /*0f94*/ 	.word	0x00000000
        /*0f98*/ 	.short	0x010a
        /*0f9a*/ 	.byte	0x3f
	.zero		1


	//----- nvinfo : EIATTR_NUM_MBARRIERS
	.align		4
.L_30:
        /*0f9c*/ 	.byte	0x03, 0x38
        /*0f9e*/ 	.short	0x0014


	//----- nvinfo : EIATTR_EXIT_INSTR_OFFSETS
	.align		4
        /*0fa0*/ 	.byte	0x04, 0x1c
        /*0fa2*/ 	.short	(.L_32 - .L_31)


	//   ....[0]....
.L_31:
        /*0fa4*/ 	.word	0x00000710


	//   ....[1]....
        /*0fa8*/ 	.word	0x00001060


	//   ....[2]....
        /*0fac*/ 	.word	0x0000e940


	//   ....[3]....
        /*0fb0*/ 	.word	0x0000ef90


	//   ....[4]....
        /*0fb4*/ 	.word	0x000102f0


	//----- nvinfo : EIATTR_MAX_THREADS
	.align		4
.L_32:
        /*0fb8*/ 	.byte	0x04, 0x05
        /*0fba*/ 	.short	(.L_34 - .L_33)
.L_33:
        /*0fbc*/ 	.word	0x00000180
        /*0fc0*/ 	.word	0x00000001
        /*0fc4*/ 	.word	0x00000001


	//----- nvinfo : EIATTR_CRS_STACK_SIZE
	.align		4
.L_34:
        /*0fc8*/ 	.byte	0x04, 0x1e
        /*0fca*/ 	.short	(.L_36 - .L_35)
.L_35:
        /*0fcc*/ 	.word	0x00000000


	//----- nvinfo : EIATTR_CBANK_PARAM_SIZE
	.align		4
.L_36:
        /*0fd0*/ 	.byte	0x03, 0x19
        /*0fd2*/ 	.short	0x0470


	//----- nvinfo : EIATTR_PARAM_CBANK
	.align		4
        /*0fd4*/ 	.byte	0x04, 0x0a
        /*0fd6*/ 	.short	(.L_38 - .L_37)
	.align		4
.L_37:
        /*0fd8*/ 	.word	index@(.nv.constant0._ZN7cutlass13device_kernelINS_4gemm6kernel13GemmUniversalIN4cute5tupleIJiiiiEEENS1_10collective13CollectiveMmaINS1_37MainloopSm90TmaGmmaWarpSpecializedFP8ILi9ENS5_IJNS4_1CILi1EEESB_SB_EEENS1_35KernelTmaWarpSpecializedCooperativeEEENS5_IJNSA_ILi128EEENSA_ILi256EEENSA_ILi64EEEEEENS_12float_e4m3_tENS5_IJlSB_lEEESJ_SK_NS4_8TiledMMAINS4_8MMA_AtomIJNS4_4SM904GMMA31MMA_64x256x32_F32E4M3E4M3_SS_TNILNSO_7ScaleInE1ELSQ_1EEEEEENS4_6LayoutINS5_IJNSA_ILi2EEESB_SB_EEENS5_IJSB_NSA_ILi0EEESW_EEEEENS5_IJNS4_10UnderscoreESZ_SZ_EEEEENS4_13SM90_TMA_LOADENS4_14ComposedLayoutINS4_7SwizzleILi2ELi4ELi3EEENS4_18smem_ptr_flag_bitsILi8EEENST_INS5_IJNSA_ILi8EEESH_EEENS5_IJSH_SB_EEEEEEEvNS4_8identityES12_S1C_vS1D_EENS_8epilogue10collective6detail29Sm90TmaWarpSpecializedAdapterINS1G_15DefaultEpilogueISJ_SK_SK_NS1F_6thread17LinearCombinationISJ_Li1EffLNS1K_9ScaleType4KindE0ELNS_15FloatRoundStyleE2ESJ_EENS1_15EpilogueDefaultEEEEEvvEEEEvNT_6ParamsE)
        /*0fdc*/ 	.short	0x0210
        /*0fde*/ 	.short	0x0470


	//----- nvinfo : EIATTR_SW_WAR
	.align		4
.L_38:
        /*0fe0*/ 	.byte	0x04, 0x36
        /*0fe2*/ 	.short	(.L_40 - .L_39)
.L_39:
        /*0fe4*/ 	.word	0x00000008
.L_40:


//--------------------- .nv.callgraph             --------------------------
	.section	.nv.callgraph,"",@"SHT_CUDA_CALLGRAPH"
	.align	4
	.sectionentsize	8
	.align		4
        /*0000*/ 	.word	0x00000000
	.align		4
        /*0004*/ 	.word	0xffffffff
	.align		4
        /*0008*/ 	.word	0x00000000
	.align		4
        /*000c*/ 	.word	0xfffffffe
	.align		4
        /*0010*/ 	.word	0x00000000
	.align		4
        /*0014*/ 	.word	0xfffffffd
	.align		4
        /*0018*/ 	.word	0x00000000
	.align		4
        /*001c*/ 	.word	0xfffffffc


//--------------------- .nv.constant4             --------------------------
	.section	.nv.constant4,"a",@progbits
	.align	8
	.align		8
.nv.constant4:
        /*0000*/ 	.dword	_ZN40_INTERNAL_bdc94cef_4_k_cu_568a1548_152234cuda3std3__45__cpo5beginE
	.align		8
        /*0008*/ 	.dword	_ZN40_INTERNAL_bdc94cef_4_k_cu_568a1548_152234cuda3std3__45__cpo3endE
	.align		8
        /*0010*/ 	.dword	_ZN40_INTERNAL_bdc94cef_4_k_cu_568a1548_152234cuda3std3__45__cpo6cbeginE
	.align		8
        /*0018*/ 	.dword	_ZN40_INTERNAL_bdc94cef_4_k_cu_568a1548_152234cuda3std3__45__cpo4cendE
	.align		8
        /*0020*/ 	.dword	_ZN40_INTERNAL_bdc94cef_4_k_cu_568a1548_152234cuda3std3__442_GLOBAL__N__bdc94cef_4_k_cu_568a1548_152236ignoreE
	.align		8
        /*0028*/ 	.dword	_ZN40_INTERNAL_bdc94cef_4_k_cu_568a1548_152234cuda3std3__419piecewise_constructE
	.align		8
        /*0030*/ 	.dword	_ZN40_INTERNAL_bdc94cef_4_k_cu_568a1548_152234cuda3std3__48in_placeE
	.align		8
        /*0038*/ 	.dword	_ZN40_INTERNAL_bdc94cef_4_k_cu_568a1548_152234cuda3std6ranges3__45__cpo4swapE
	.align		8
        /*0040*/ 	.dword	_ZN40_INTERNAL_bdc94cef_4_k_cu_568a1548_152234cuda3std6ranges3__45__cpo9iter_moveE
	.align		8
        /*0048*/ 	.dword	_ZN40_INTERNAL_bdc94cef_4_k_cu_568a1548_152234cute7productE
	.align		8
        /*0050*/ 	.dword	_ZN40_INTERNAL_bdc94cef_4_k_cu_568a1548_152234cute1_E


//--------------------- .text._ZN7cutlass13device_kernelINS_4gemm6kernel13GemmUniversalIN4cute5tupleIJiiiiEEENS1_10collective13CollectiveMmaINS1_37MainloopSm90TmaGmmaWarpSpecializedFP8ILi9ENS5_IJNS4_1CILi1EEESB_SB_EEENS1_35KernelTmaWarpSpecializedCooperativeEEENS5_IJNSA_ILi128EEENSA_ILi256EEENSA_ILi64EEEEEENS_12float_e4m3_tENS5_IJlSB_lEEESJ_SK_NS4_8TiledMMAINS4_8MMA_AtomIJNS4_4SM904GMMA31MMA_64x256x32_F32E4M3E4M3_SS_TNILNSO_7ScaleInE1ELSQ_1EEEEEENS4_6LayoutINS5_IJNSA_ILi2EEESB_SB_EEENS5_IJSB_NSA_ILi0EEESW_EEEEENS5_IJNS4_10UnderscoreESZ_SZ_EEEEENS4_13SM90_TMA_LOADENS4_14ComposedLayoutINS4_7SwizzleILi2ELi4ELi3EEENS4_18smem_ptr_flag_bitsILi8EEENST_INS5_IJNSA_ILi8EEESH_EEENS5_IJSH_SB_EEEEEEEvNS4_8identityES12_S1C_vS1D_EENS_8epilogue10collective6detail29Sm90TmaWarpSpecializedAdapterINS1G_15DefaultEpilogueISJ_SK_SK_NS1F_6thread17LinearCombinationISJ_Li1EffLNS1K_9ScaleType4KindE0ELNS_15FloatRoundStyleE2ESJ_EENS1_15EpilogueDefaultEEEEEvvEEEEvNT_6ParamsE --------------------------
	.section	.text._ZN7cutlass13device_kernelINS_4gemm6kernel13GemmUniversalIN4cute5tupleIJiiiiEEENS1_10collective13CollectiveMmaINS1_37MainloopSm90TmaGmmaWarpSpecializedFP8ILi9ENS5_IJNS4_1CILi1EEESB_SB_EEENS1_35KernelTmaWarpSpecializedCooperativeEEENS5_IJNSA_ILi128EEENSA_ILi256EEENSA_ILi64EEEEEENS_12float_e4m3_tENS5_IJlSB_lEEESJ_SK_NS4_8TiledMMAINS4_8MMA_AtomIJNS4_4SM904GMMA31MMA_64x256x32_F32E4M3E4M3_SS_TNILNSO_7ScaleInE1ELSQ_1EEEEEENS4_6LayoutINS5_IJNSA_ILi2EEESB_SB_EEENS5_IJSB_NSA_ILi0EEESW_EEEEENS5_IJNS4_10UnderscoreESZ_SZ_EEEEENS4_13SM90_TMA_LOADENS4_14ComposedLayoutINS4_7SwizzleILi2ELi4ELi3EEENS4_18smem_ptr_flag_bitsILi8EEENST_INS5_IJNSA_ILi8EEESH_EEENS5_IJSH_SB_EEEEEEEvNS4_8identityES12_S1C_vS1D_EENS_8epilogue10collective6detail29Sm90TmaWarpSpecializedAdapterINS1G_15DefaultEpilogueISJ_SK_SK_NS1F_6thread17LinearCombinationISJ_Li1EffLNS1K_9ScaleType4KindE0ELNS_15FloatRoundStyleE2ESJ_EENS1_15EpilogueDefaultEEEEEvvEEEEvNT_6ParamsE,"ax",@progbits
	.align	128
.text._ZN7cutlass13device_kernelINS_4gemm6kernel13GemmUniversalIN4cute5tupleIJiiiiEEENS1_10collective13CollectiveMmaINS1_37MainloopSm90TmaGmmaWarpSpecializedFP8ILi9ENS5_IJNS4_1CILi1EEESB_SB_EEENS1_35KernelTmaWarpSpecializedCooperativeEEENS5_IJNSA_ILi128EEENSA_ILi256EEENSA_ILi64EEEEEENS_12float_e4m3_tENS5_IJlSB_lEEESJ_SK_NS4_8TiledMMAINS4_8MMA_AtomIJNS4_4SM904GMMA31MMA_64x256x32_F32E4M3E4M3_SS_TNILNSO_7ScaleInE1ELSQ_1EEEEEENS4_6LayoutINS5_IJNSA_ILi2EEESB_SB_EEENS5_IJSB_NSA_ILi0EEESW_EEEEENS5_IJNS4_10UnderscoreESZ_SZ_EEEEENS4_13SM90_TMA_LOADENS4_14ComposedLayoutINS4_7SwizzleILi2ELi4ELi3EEENS4_18smem_ptr_flag_bitsILi8EEENST_INS5_IJNSA_ILi8EEESH_EEENS5_IJSH_SB_EEEEEEEvNS4_8identityES12_S1C_vS1D_EENS_8epilogue10collective6detail29Sm90TmaWarpSpecializedAdapterINS1G_15DefaultEpilogueISJ_SK_SK_NS1F_6thread17LinearCombinationISJ_Li1EffLNS1K_9ScaleType4KindE0ELNS_15FloatRoundStyleE2ESJ_EENS1_15EpilogueDefaultEEEEEvvEEEEvNT_6ParamsE:
        .type           _ZN7cutlass13device_kernelINS_4gemm6kernel13GemmUniversalIN4cute5tupleIJiiiiEEENS1_10collective13CollectiveMmaINS1_37MainloopSm90TmaGmmaWarpSpecializedFP8ILi9ENS5_IJNS4_1CILi1EEESB_SB_EEENS1_35KernelTmaWarpSpecializedCooperativeEEENS5_IJNSA_ILi128EEENSA_ILi256EEENSA_ILi64EEEEEENS_12float_e4m3_tENS5_IJlSB_lEEESJ_SK_NS4_8TiledMMAINS4_8MMA_AtomIJNS4_4SM904GMMA31MMA_64x256x32_F32E4M3E4M3_SS_TNILNSO_7ScaleInE1ELSQ_1EEEEEENS4_6LayoutINS5_IJNSA_ILi2EEESB_SB_EEENS5_IJSB_NSA_ILi0EEESW_EEEEENS5_IJNS4_10UnderscoreESZ_SZ_EEEEENS4_13SM90_TMA_LOADENS4_14ComposedLayoutINS4_7SwizzleILi2ELi4ELi3EEENS4_18smem_ptr_flag_bitsILi8EEENST_INS5_IJNSA_ILi8EEESH_EEENS5_IJSH_SB_EEEEEEEvNS4_8identityES12_S1C_vS1D_EENS_8epilogue10collective6detail29Sm90TmaWarpSpecializedAdapterINS1G_15DefaultEpilogueISJ_SK_SK_NS1F_6thread17LinearCombinationISJ_Li1EffLNS1K_9ScaleType4KindE0ELNS_15FloatRoundStyleE2ESJ_EENS1_15EpilogueDefaultEEEEEvvEEEEvNT_6ParamsE,@function
        .size           _ZN7cutlass13device_kernelINS_4gemm6kernel13GemmUniversalIN4cute5tupleIJiiiiEEENS1_10collective13CollectiveMmaINS1_37MainloopSm90TmaGmmaWarpSpecializedFP8ILi9ENS5_IJNS4_1CILi1EEESB_SB_EEENS1_35KernelTmaWarpSpecializedCooperativeEEENS5_IJNSA_ILi128EEENSA_ILi256EEENSA_ILi64EEEEEENS_12float_e4m3_tENS5_IJlSB_lEEESJ_SK_NS4_8TiledMMAINS4_8MMA_AtomIJNS4_4SM904GMMA31MMA_64x256x32_F32E4M3E4M3_SS_TNILNSO_7ScaleInE1ELSQ_1EEEEEENS4_6LayoutINS5_IJNSA_ILi2EEESB_SB_EEENS5_IJSB_NSA_ILi0EEESW_EEEEENS5_IJNS4_10UnderscoreESZ_SZ_EEEEENS4_13SM90_TMA_LOADENS4_14ComposedLayoutINS4_7SwizzleILi2ELi4ELi3EEENS4_18smem_ptr_flag_bitsILi8EEENST_INS5_IJNSA_ILi8EEESH_EEENS5_IJSH_SB_EEEEEEEvNS4_8identityES12_S1C_vS1D_EENS_8epilogue10collective6detail29Sm90TmaWarpSpecializedAdapterINS1G_15DefaultEpilogueISJ_SK_SK_NS1F_6thread17LinearCombinationISJ_Li1EffLNS1K_9ScaleType4KindE0ELNS_15FloatRoundStyleE2ESJ_EENS1_15EpilogueDefaultEEEEEvvEEEEvNT_6ParamsE,(.L_x_340 - _ZN7cutlass13device_kernelINS_4gemm6kernel13GemmUniversalIN4cute5tupleIJiiiiEEENS1_10collective13CollectiveMmaINS1_37MainloopSm90TmaGmmaWarpSpecializedFP8ILi9ENS5_IJNS4_1CILi1EEESB_SB_EEENS1_35KernelTmaWarpSpecializedCooperativeEEENS5_IJNSA_ILi128EEENSA_ILi256EEENSA_ILi64EEEEEENS_12float_e4m3_tENS5_IJlSB_lEEESJ_SK_NS4_8TiledMMAINS4_8MMA_AtomIJNS4_4SM904GMMA31MMA_64x256x32_F32E4M3E4M3_SS_TNILNSO_7ScaleInE1ELSQ_1EEEEEENS4_6LayoutINS5_IJNSA_ILi2EEESB_SB_EEENS5_IJSB_NSA_ILi0EEESW_EEEEENS5_IJNS4_10UnderscoreESZ_SZ_EEEEENS4_13SM90_TMA_LOADENS4_14ComposedLayoutINS4_7SwizzleILi2ELi4ELi3EEENS4_18smem_ptr_flag_bitsILi8EEENST_INS5_IJNSA_ILi8EEESH_EEENS5_IJSH_SB_EEEEEEEvNS4_8identityES12_S1C_vS1D_EENS_8epilogue10collective6detail29Sm90TmaWarpSpecializedAdapterINS1G_15DefaultEpilogueISJ_SK_SK_NS1F_6thread17LinearCombinationISJ_Li1EffLNS1K_9ScaleType4KindE0ELNS_15FloatRoundStyleE2ESJ_EENS1_15EpilogueDefaultEEEEEvvEEEEvNT_6ParamsE)
        .other          _ZN7cutlass13device_kernelINS_4gemm6kernel13GemmUniversalIN4cute5tupleIJiiiiEEENS1_10collective13CollectiveMmaINS1_37MainloopSm90TmaGmmaWarpSpecializedFP8ILi9ENS5_IJNS4_1CILi1EEESB_SB_EEENS1_35KernelTmaWarpSpecializedCooperativeEEENS5_IJNSA_ILi128EEENSA_ILi256EEENSA_ILi64EEEEEENS_12float_e4m3_tENS5_IJlSB_lEEESJ_SK_NS4_8TiledMMAINS4_8MMA_AtomIJNS4_4SM904GMMA31MMA_64x256x32_F32E4M3E4M3_SS_TNILNSO_7ScaleInE1ELSQ_1EEEEEENS4_6LayoutINS5_IJNSA_ILi2EEESB_SB_EEENS5_IJSB_NSA_ILi0EEESW_EEEEENS5_IJNS4_10UnderscoreESZ_SZ_EEEEENS4_13SM90_TMA_LOADENS4_14ComposedLayoutINS4_7SwizzleILi2ELi4ELi3EEENS4_18smem_ptr_flag_bitsILi8EEENST_INS5_IJNSA_ILi8EEESH_EEENS5_IJSH_SB_EEEEEEEvNS4_8identityES12_S1C_vS1D_EENS_8epilogue10collective6detail29Sm90TmaWarpSpecializedAdapterINS1G_15DefaultEpilogueISJ_SK_SK_NS1F_6thread17LinearCombinationISJ_Li1EffLNS1K_9ScaleType4KindE0ELNS_15FloatRoundStyleE2ESJ_EENS1_15EpilogueDefaultEEEEEvvEEEEvNT_6ParamsE,@"STO_CUDA_ENTRY STV_DEFAULT"
_ZN7cutlass13device_kernelINS_4gemm6kernel13GemmUniversalIN4cute5tupleIJiiiiEEENS1_10collective13CollectiveMmaINS1_37MainloopSm90TmaGmmaWarpSpecializedFP8ILi9ENS5_IJNS4_1CILi1EEESB_SB_EEENS1_35KernelTmaWarpSpecializedCooperativeEEENS5_IJNSA_ILi128EEENSA_ILi256EEENSA_ILi64EEEEEENS_12float_e4m3_tENS5_IJlSB_lEEESJ_SK_NS4_8TiledMMAINS4_8MMA_AtomIJNS4_4SM904GMMA31MMA_64x256x32_F32E4M3E4M3_SS_TNILNSO_7ScaleInE1ELSQ_1EEEEEENS4_6LayoutINS5_IJNSA_ILi2EEESB_SB_EEENS5_IJSB_NSA_ILi0EEESW_EEEEENS5_IJNS4_10UnderscoreESZ_SZ_EEEEENS4_13SM90_TMA_LOADENS4_14ComposedLayoutINS4_7SwizzleILi2ELi4ELi3EEENS4_18smem_ptr_flag_bitsILi8EEENST_INS5_IJNSA_ILi8EEESH_EEENS5_IJSH_SB_EEEEEEEvNS4_8identityES12_S1C_vS1D_EENS_8epilogue10collective6detail29Sm90TmaWarpSpecializedAdapterINS1G_15DefaultEpilogueISJ_SK_SK_NS1F_6thread17LinearCombinationISJ_Li1EffLNS1K_9ScaleType4KindE0ELNS_15FloatRoundStyleE2ESJ_EENS1_15EpilogueDefaultEEEEEvvEEEEvNT_6ParamsE:
[----:B------:R-:W0:Y:S02]  /*0000*/  LDC R1, c[0x0][0x28] ;  /* 0x00000a00ff017b82 */ /* 0x000e240000000800 */
[----:B0-----:R-:W-:Y:S01]  /*0010*/  VIADD R1, R1, 0xffffff00 ;  /* 0xffffff0001017836 */ /* 0x001fe20000000000 */
[----:B------:R-:W0:Y:S01]  /*0020*/  S2R R2, SR_TID.X ;  /* 0x0000000000027919 */ /* 0x000e220000002100 */
[----:B------:R-:W-:Y:S01]  /*0030*/  ELECT P0, URZ, PT ;  /* 0x00000000003f782f */ /* 0x000fe20003800000 */
[----:B------:R-:W-:Y:S01]  /*0040*/  BSSY B0, `(.L_x_0) ;  /* 0x0000015000007945 */ /* 0x000fe20003800000 */
[--C-:B0-----:R-:W-:Y:S02]  /*0050*/  SHF.R.U32.HI R0, RZ, 0x5, R2.reuse ;  /* 0x00000005ff007819 */ /* 0x101fe40000011602 */
[----:B------:R-:W-:-:S03]  /*0060*/  SHF.R.U32.HI R2, RZ, 0x7, R2 ;  /* 0x00000007ff027819 */ /* 0x000fc60000011602 */
[----:B------:R-:W0:Y:S04]  /*0070*/  SHFL.IDX PT, R3, R0, RZ, 0x1f ;  /* 0x00001fff00037589 */ /* 0x000e2800000e0000 */
[----:B------:R-:W1:Y:S01]  /*0080*/  SHFL.IDX PT, R2, R2, RZ, 0x1f ;  /* 0x00001fff02027589 */ /* 0x000e6200000e0000 */
[----:B0-----:R-:W-:Y:S02]  /*0090*/  R2UR UR4, R3 ;  /* 0x00000000030472ca */ /* 0x001fe400000e0000 */
[----:B-1----:R-:W-:-:S11]  /*00a0*/  R2UR UR6, R2 ;  /* 0x00000000020672ca */ /* 0x002fd600000e0000 */
[----:B------:R-:W-:Y:S02]  /*00b0*/  USHF.R.S32.HI UR5, URZ, 0x1f, UR4 ;  /* 0x0000001f3f057899 */ /* 0x000fe40008011404 */
[----:B------:R-:W-:Y:S02]  /*00c0*/  ISETP.NE.OR P0, PT, RZ, UR4, !P0 ;  /* 0x00000004ff007c0c */ /* 0x000fe4000c705670 */
[----:B------:R-:W-:-:S04]  /*00d0*/  ULEA.HI UR5, UR5, UR4, URZ, 0x2 ;  /* 0x0000000405057291 */ /* 0x000fc8000f8f103f */
[----:B------:R-:W-:-:S04]  /*00e0*/  ULOP3.LUT UR5, UR5, 0xfffffffc, URZ, 0xc0, !UPT ;  /* 0xfffffffc05057892 */ /* 0x000fc8000f8ec03f */
[----:B------:R-:W-:-:S03]  /*00f0*/  UIADD3 UR8, UR4, -UR5, URZ ;  /* 0x8000000504087290 */ /* 0x000fc6000fffe03f */
[----:B------:R-:W-:Y:S09]  /*0100*/  @P0 BRA `(.L_x_1) ;  /* 0x0000000000200947 */ /* 0x000ff20003800000 */
[----:B------:R-:W-:Y:S02]  /*0110*/  ULDC.64 UR4, c[0x0][0x198] ;  /* 0x0000660000047ab9 */ /* 0x000fe40000000a00 */
[----:B------:R-:W-:Y:S02]  /*0120*/  UIADD3 UR10, UP0, UR4, 0xf0, URZ ;  /* 0x000000f0040a7890 */ /* 0x000fe4000ff1e03f */
[----:B------:R-:W-:Y:S02]  /*0130*/  UIADD3 UR4, UP1, UR4, 0x1f0, URZ ;  /* 0x000001f004047890 */ /* 0x000fe4000ff3e03f */
[----:B------:R-:W-:Y:S02]  /*0140*/  UIADD3.X UR11, URZ, UR5, URZ, UP0, !UPT ;  /* 0x000000053f0b7290 */ /* 0x000fe400087fe43f */
[----:B------:R-:W-:-:S07]  /*0150*/  UIADD3.X UR5, URZ, UR5, URZ, UP1, !UPT ;  /* 0x000000053f057290 */ /* 0x000fce0008ffe43f */
[----:B------:R0:W-:Y:S02]  /*0160*/  UTMACCTL.PF [UR10] ;  /* 0x000000000a0079b9 */ /* 0x0001e40008040000 */
[----:B------:R0:W-:Y:S02]  /*0170*/  UTMACCTL.PF [UR4] ;  /* 0x00000000040079b9 */ /* 0x0001e40008040000 */
[----:B0-----:R-:W-:Y:S01]  /*0180*/  NOP ;  /* 0x0000000000007918 */ /* 0x001fe20000000000 */
.L_x_1:
[----:B------:R-:W-:Y:S05]  /*0190*/  BSYNC B0 ;  /* 0x0000000000007941 */ /* 0x000fea0003800000 */
.L_x_0:
[----:B------:R-:W0:Y:S01]  /*01a0*/  SHFL.IDX PT, R2, R0, RZ, 0x1f ;  /* 0x00001fff00027589 */ /* 0x000e2200000e0000 */
[----:B------:R-:W-:Y:S01]  /*01b0*/  UISETP.NE.AND UP0, UPT, UR8, 0x3, UPT ;  /* 0x000000030800788c */ /* 0x000fe2000bf05270 */
[----:B------:R-:W-:Y:S01]  /*01c0*/  ISETP.NE.AND P1, PT, RZ, UR6, PT ;  /* 0x00000006ff007c0c */ /* 0x000fe2000bf25270 */
[----:B------:R-:W-:Y:S02]  /*01d0*/  UIADD3 UR10, UR6, -0x1, URZ ;  /* 0xffffffff060a7890 */ /* 0x000fe4000fffe03f */
[----:B------:R-:W-:Y:S02]  /*01e0*/  UISETP.EQ.OR UP0, UPT, UR8, URZ, !UP0 ;  /* 0x0000003f0800728c */ /* 0x000fe4000c702670 */
[----:B------:R-:W-:Y:S02]  /*01f0*/  UISETP.GE.U32.AND UP1, UPT, UR10, 0x2, UPT ;  /* 0x000000020a00788c */ /* 0x000fe4000bf26070 */
[----:B------:R-:W-:-:S04]  /*0200*/  UISETP.EQ.AND UP0, UPT, UR6, URZ, UP0 ;  /* 0x0000003f0600728c */ /* 0x000fc80008702270 */
[----:B------:R-:W-:-:S04]  /*0210*/  USEL UR13, URZ, 0x1, !UP0 ;  /* 0x000000013f0d7887 */ /* 0x000fc8000c000000 */
[----:B------:R-:W-:Y:S01]  /*0220*/  USEL UR13, UR13, 0x2, UP1 ;  /* 0x000000020d0d7887 */ /* 0x000fe20008800000 */
[----:B0-----:R-:W-:-:S13]  /*0230*/  ISETP.NE.AND P0, PT, R2, RZ, PT ;  /* 0x000000ff0200720c */ /* 0x001fda0003f05270 */
[----:B------:R-:W-:Y:S05]  /*0240*/  @P0 BRA `(.L_x_2) ;  /* 0x00000000008c0947 */ /* 0x000fea0003800000 */
[----:B------:R-:W-:Y:S01]  /*0250*/  ELECT P0, URZ, PT ;  /* 0x00000000003f782f */ /* 0x000fe20003800000 */
[----:B------:R-:W-:-:S12]  /*0260*/  BSSY B0, `(.L_x_2) ;  /* 0x0000021000007945 */ /* 0x000fd80003800000 */
[----:B------:R-:W-:Y:S05]  /*0270*/  @!P0 BRA `(.L_x_3) ;  /* 0x00000000007c8947 */ /* 0x000fea0003800000 */
[----:B------:R-:W0:Y:S01]  /*0280*/  S2UR UR9, SR_CgaCtaId ;  /* 0x00000000000979c3 */ /* 0x000e220000008800 */
[----:B------:R-:W-:Y:S01]  /*0290*/  UMOV UR4, 0x400 ;  /* 0x0000040000047882 */ /* 0x000fe20000000000 */
[----:B------:R-:W-:Y:S01]  /*02a0*/  UMOV UR5, 0x1 ;  /* 0x0000000100057882 */ /* 0x000fe20000000000 */
[----:B------:R-:W-:Y:S02]  /*02b0*/  UMOV UR6, 0x100 ;  /* 0x0000010000067882 */ /* 0x000fe40000000000 */
[----:B------:R-:W-:-:S04]  /*02c0*/  UIADD3 UR6, -UR6, 0x100000, URZ ;  /* 0x0010000006067890 */ /* 0x000fc8000fffe13f */
[----:B------:R-:W-:Y:S02]  /*02d0*/  USHF.L.U32 UR7, UR6, 0xb, URZ ;  /* 0x0000000b06077899 */ /* 0x000fe4000800063f */
[----:B------:R-:W-:Y:S02]  /*02e0*/  USHF.L.U32 UR6, UR6, 0x1, URZ ;  /* 0x0000000106067899 */ /* 0x000fe4000800063f */
[----:B0-----:R-:W-:Y:S02]  /*02f0*/  ULEA UR9, UR9, UR4, 0x18 ;  /* 0x0000000409097291 */ /* 0x001fe4000f8ec03f */
[----:B------:R-:W-:-:S04]  /*0300*/  UIADD3 UR4, -UR5, 0x100000, URZ ;  /* 0x0010000005047890 */ /* 0x000fc8000fffe13f */
[----:B------:R-:W-:Y:S02]  /*0310*/  USHF.L.U32 UR5, UR4, 0xb, URZ ;  /* 0x0000000b04057899 */ /* 0x000fe4000800063f */
[----:B------:R-:W-:Y:S01]  /*0320*/  USHF.L.U32 UR4, UR4, 0x1, URZ ;  /* 0x0000000104047899 */ /* 0x000fe2000800063f */
[----:B------:R-:W0:Y:S11]  /*0330*/  FENCE.VIEW.ASYNC.S ;  /* 0x00000000000073c6 */ /* 0x000e360000000000 */
[----:B0-----:R0:W1:Y:S01]  /*0340*/  SYNCS.EXCH.64 URZ, [UR9], UR4 ;  /* 0x00000004093f75b2 */ /* 0x0010620008000100 */
[----:B------:R0:W2:Y:S01]  /*0350*/  SYNCS.EXCH.64 URZ, [UR9+0x48], UR6 ;  /* 0x00004806093f75b2 */ /* 0x0000a20008000100 */
[----:B------:R0:W3:Y:S01]  /*0360*/  SYNCS.EXCH.64 URZ, [UR9+0x8], UR4 ;  /* 0x00000804093f75b2 */ /* 0x0000e20008000100 */
[----:B------:R0:W4:Y:S01]  /*0370*/  SYNCS.EXCH.64 URZ, [UR9+0x50], UR6 ;  /* 0x00005006093f75b2 */ /* 0x0001220008000100 */
[----:B------:R0:W0:Y:S01]  /*0380*/  SYNCS.EXCH.64 URZ, [UR9+0x10], UR4 ;  /* 0x00001004093f75b2 */ /* 0x0000220008000100 */
        /* <DEDUP_REMOVED lines=13> */
[----:B------:R-:W-:Y:S01]  /*0460*/  NOP ;  /* 0x0000000000007918 */ /* 0x000fe20000000000 */
.L_x_3:
[----:B0-----:R-:W-:Y:S05]  /*0470*/  BSYNC B0 ;  /* 0x0000000000007941 */ /* 0x001fea0003800000 */
.L_x_2:
[----:B------:R-:W0:Y:S01]  /*0480*/  SHFL.IDX PT, R0, R0, RZ, 0x1f ;  /* 0x00001fff00007589 */ /* 0x000e2200000e0000 */
[----:B------:R-:W5:Y:S01]  /*0490*/  LDC R2, c[0x0][0x65c] ;  /* 0x00019700ff027b82 */ /* 0x000f620000000800 */
[----:B------:R-:W-:Y:S01]  /*04a0*/  ELECT P0, URZ, PT ;  /* 0x00000000003f782f */ /* 0x000fe20003800000 */
[----:B------:R-:W-:Y:S01]  /*04b0*/  IMAD.MOV.U32 R3, RZ, RZ, RZ ;  /* 0x000000ffff037224 */ /* 0x000fe200078e00ff */
[----:B------:R-:W-:Y:S01]  /*04c0*/  UMOV UR4, 0x20 ;  /* 0x0000002000047882 */ /* 0x000fe20000000000 */
[----:B------:R-:W-:Y:S01]  /*04d0*/  NOP ;  /* 0x0000000000007918 */ /* 0x000fe20000000000 */
[----:B------:R-:W-:Y:S01]  /*04e0*/  NOP ;  /* 0x0000000000007918 */ /* 0x000fe20000000000 */
[----:B0-----:R-:W-:Y:S02]  /*04f0*/  ISETP.NE.OR P0, PT, R0, RZ, !P0 ;  /* 0x000000ff0000720c */ /* 0x001fe40004705670 */
[----:B-----5:R-:W-:Y:S01]  /*0500*/  ISETP.NE.AND P2, PT, R2, 0x1, PT ;  /* 0x000000010200780c */ /* 0x020fe20003f45270 */
[----:B------:R-:W0:Y:S01]  /*0510*/  S2R R0, SR_CTAID.Y ;  /* 0x0000000000007919 */ /* 0x000e220000002600 */
[----:B------:R-:W5:Y:S09]  /*0520*/  S2R R2, SR_CTAID.X ;  /* 0x0000000000027919 */ /* 0x000f720000002500 */
[----:B------:R-:W-:Y:S01]  /*0530*/  VOTEU.ALL UP0, P0 ;  /* 0x00000000003f7886 */ /* 0x000fe20000000000 */
[----:B------:R-:W-:Y:S01]  /*0540*/  VOTEU.ALL UP1, P0 ;  /* 0x00000000003f7886 */ /* 0x000fe20000020000 */
[----:B------:R-:W5:Y:S01]  /*0550*/  @P2 LDC R7, c[0x0][0x10] ;  /* 0x00000400ff072b82 */ /* 0x000f620000000800 */
[----:B------:R-:W-:-:S02]  /*0560*/  @P2 IMAD.MOV.U32 R5, RZ, RZ, RZ ;  /* 0x000000ffff052224 */ /* 0x000fc400078e00ff */
[----:B------:R-:W-:Y:S01]  /*0570*/  @P2 IMAD.MOV.U32 R11, RZ, RZ, RZ ;  /* 0x000000ffff0b2224 */ /* 0x000fe200078e00ff */
[----:B------:R-:W-:Y:S01]  /*0580*/  @!UP0 UMOV UR6, 0x400 ;  /* 0x0000040000068882 */ /* 0x000fe20000000000 */
[----:B------:R-:W-:-:S04]  /*0590*/  @!UP0 UIADD3 UR4, -UR4, 0x100000, URZ ;  /* 0x0010000004048890 */ /* 0x000fc8000fffe13f */
[----:B------:R-:W-:Y:S02]  /*05a0*/  @!UP0 USHF.L.U32 UR5, UR4, 0xb, URZ ;  /* 0x0000000b04058899 */ /* 0x000fe4000800063f */
[----:B------:R-:W-:Y:S01]  /*05b0*/  @!UP0 USHF.L.U32 UR4, UR4, 0x1, URZ ;  /* 0x0000000104048899 */ /* 0x000fe2000800063f */
[----:B------:R-:W1:Y:S08]  /*05c0*/  @!P2 LDC R9, c[0x0][0xc] ;  /* 0x00000300ff09ab82 */ /* 0x000e700000000800 */
[----:B------:R-:W2:Y:S01]  /*05d0*/  @!UP0 S2UR UR7, SR_CgaCtaId ;  /* 0x00000000000789c3 */ /* 0x000ea20000008800 */
[----:B0-----:R-:W-:-:S04]  /*05e0*/  @P2 IMAD.MOV.U32 R4, RZ, RZ, R0 ;  /* 0x000000ffff042224 */ /* 0x001fc800078e0000 */
[----:B-----5:R-:W-:-:S04]  /*05f0*/  @P2 IMAD.WIDE.U32 R6, R2, R7, R4 ;  /* 0x0000000702062225 */ /* 0x020fc800078e0004 */
[----:B------:R-:W-:Y:S02]  /*0600*/  @P2 IMAD.MOV.U32 R16, RZ, RZ, R6 ;  /* 0x000000ffff102224 */ /* 0x000fe400078e0006 */
[----:B------:R-:W-:Y:S02]  /*0610*/  @P2 IMAD.IADD R17, R7, 0x1, R11 ;  /* 0x0000000107112824 */ /* 0x000fe400078e020b */
[----:B-1----:R-:W-:-:S04]  /*0620*/  @!P2 IMAD.WIDE.U32 R4, R9, R0, R2 ;  /* 0x000000000904a225 */ /* 0x002fc800078e0002 */
[----:B------:R-:W-:Y:S02]  /*0630*/  @!P2 IMAD.MOV.U32 R16, RZ, RZ, R4 ;  /* 0x000000ffff10a224 */ /* 0x000fe400078e0004 */
[----:B------:R-:W-:Y:S01]  /*0640*/  @!P2 IMAD.MOV.U32 R17, RZ, RZ, R5 ;  /* 0x000000ffff11a224 */ /* 0x000fe200078e0005 */
[----:B--2---:R-:W-:Y:S02]  /*0650*/  @!UP0 ULEA UR6, UR7, UR6, 0x18 ;  /* 0x0000000607068291 */ /* 0x004fe4000f8ec03f */
[----:B------:R0:W-:Y:S01]  /*0660*/  STL [R1+0x7c], R16 ;  /* 0x00007c1001007387 */ /* 0x0001e20000100800 */
[----:B------:R-:W-:-:S03]  /*0670*/  VOTEU.ALL UP0, P0 ;  /* 0x00000000003f7886 */ /* 0x000fc60000000000 */
[----:B------:R0:W-:Y:S04]  /*0680*/  STL [R1+0x78], R17 ;  /* 0x0000781101007387 */ /* 0x0001e80000100800 */
[----:B------:R-:W1:Y:S02]  /*0690*/  FENCE.VIEW.ASYNC.S ;  /* 0x00000000000073c6 */ /* 0x000e640000000000 */
[----:B-1----:R0:W3:Y:S01]  /*06a0*/  @!UP0 SYNCS.EXCH.64 URZ, [UR6+0xa0], UR4 ;  /* 0x0000a004063f85b2 */ /* 0x0020e20008000100 */
[----:B------:R0:W3:Y:S01]  /*06b0*/  @!UP1 SYNCS.EXCH.64 URZ, [UR6+0xa8], UR4 ;  /* 0x0000a804063f95b2 */ /* 0x0000e20008000100 */
[----:B------:R-:W-:Y:S01]  /*06c0*/  NOP ;  /* 0x0000000000007918 */ /* 0x000fe20000000000 */
[----:B---34-:R-:W-:Y:S06]  /*06d0*/  BAR.SYNC.DEFER_BLOCKING 0x0 ;  /* 0x0000000000007b1d */ /* 0x018fec0000010000 */
[----:B0-----:R-:W-:Y:S05]  /*06e0*/  @!P1 BRA `(.L_x_4) ;  /* 0x000000e000989947 */ /* 0x001fea0003800000 */
[----:B------:R-:W-:-:S06]  /*06f0*/  UISETP.GT.U32.AND UP0, UPT, UR10, 0x1, UPT ;  /* 0x000000010a00788c */ /* 0x000fcc000bf04070 */
[----:B------:R-:W-:-:S13]  /*0700*/  PLOP3.LUT P0, PT, PT, PT, UP0, 0x80, 0x0 ;  /* 0x000000000000781c */ /* 0x000fda0003f0f008 */
[----:B------:R-:W-:Y:S05]  /*0710*/  @P0 EXIT ;  /* 0x000000000000094d */ /* 0x000fea0003800000 */
[----:B------:R-:W-:Y:S01]  /*0720*/  IMAD.MOV.U32 R6, RZ, RZ, -0x1 ;  /* 0xffffffffff067424 */ /* 0x000fe200078e00ff */
[----:B------:R-:W-:Y:S01]  /*0730*/  ULDC.64 UR4, c[0x0][0x650] ;  /* 0x0001940000047ab9 */ /* 0x000fe20000000a00 */
[----:B------:R-:W-:Y:S01]  /*0740*/  IMAD.MOV.U32 R5, RZ, RZ, -0x1 ;  /* 0xffffffffff057424 */ /* 0x000fe200078e00ff */
[----:B------:R-:W-:Y:S01]  /*0750*/  ISETP.GE.U32.AND P0, PT, R16, UR4, PT ;  /* 0x0000000410007c0c */ /* 0x000fe2000bf06070 */
[----:B------:R-:W-:Y:S01]  /*0760*/  UMOV UR22, 0xffffffff ;  /* 0xffffffff00167882 */ /* 0x000fe20000000000 */
[----:B------:R0:W-:Y:S01]  /*0770*/  STL [R1+0x84], R6 ;  /* 0x0000840601007387 */ /* 0x0001e20000100800 */
[----:B------:R-:W-:Y:S02]  /*0780*/  PRMT R4, RZ, 0x7610, R4 ;  /* 0x00007610ff047816 */ /* 0x000fe40000000004 */
[----:B------:R-:W-:Y:S01]  /*0790*/  ISETP.GE.U32.AND.EX P0, PT, R17, UR5, PT, P0 ;  /* 0x0000000511007c0c */ /* 0x000fe2000bf06100 */
[----:B------:R0:W-:-:S12]  /*07a0*/  STL [R1+0x80], R5 ;  /* 0x0000800501007387 */ /* 0x0001d80000100800 */
[----:B0-----:R-:W-:Y:S05]  /*07b0*/  @P0 BRA `(.L_x_5) ;  /* 0x0000000400680947 */ /* 0x001fea0003800000 */
[----:B------:R-:W0:Y:S01]  /*07c0*/  LDC.64 R12, c[0x0][0x628] ;  /* 0x00018a00ff0c7b82 */ /* 0x000e220000000a00 */
[----:B------:R-:W-:Y:S02]  /*07d0*/  IMAD.MOV.U32 R4, RZ, RZ, R16 ;  /* 0x000000ffff047224 */ /* 0x000fe400078e0010 */
[----:B------:R-:W-:-:S05]  /*07e0*/  IMAD.MOV.U32 R5, RZ, RZ, R17 ;  /* 0x000000ffff057224 */ /* 0x000fca00078e0011 */
[----:B------:R-:W1:Y:S08]  /*07f0*/  LDC R10, c[0x0][0x630] ;  /* 0x00018c00ff0a7b82 */ /* 0x000e700000000800 */
[----:B------:R-:W2:Y:S01]  /*0800*/  LDC.64 R14, c[0x0][0x620] ;  /* 0x00018800ff0e7b82 */ /* 0x000ea20000000a00 */
[----:B0-----:R-:W-:-:S04]  /*0810*/  ISETP.NE.U32.AND P0, PT, R12, RZ, PT ;  /* 0x000000ff0c00720c */ /* 0x001fc80003f05070 */
[----:B------:R-:W-:-:S13]  /*0820*/  ISETP.NE.AND.EX P0, PT, R13, RZ, PT, P0 ;  /* 0x000000ff0d00720c */ /* 0x000fda0003f05300 */
[----:B-12---:R-:W-:Y:S05]  /*0830*/  @!P0 BRA `(.L_x_6) ;  /* 0x0000000000288947 */ /* 0x006fea0003800000 */
[----:B------:R-:W0:Y:S02]  /*0840*/  LDC R9, c[0x0][0x634] ;  /* 0x00018d00ff097b82 */ /* 0x000e240000000800 */
[----:B0-----:R-:W-:-:S05]  /*0850*/  IADD3 R9, P0, R16, R9, RZ ;  /* 0x0000000910097210 */ /* 0x001fca0007f1e0ff */
[----:B------:R-:W-:-:S04]  /*0860*/  IMAD.X R11, RZ, RZ, R17, P0 ;  /* 0x000000ffff0b7224 */ /* 0x000fc800000e0611 */
[----:B------:R-:W-:-:S04]  /*0870*/  IMAD.WIDE.U32 R4, R11, R12, RZ ;  /* 0x0000000c0b047225 */ /* 0x000fc800078e00ff */
[----:B------:R-:W-:-:S04]  /*0880*/  IMAD.WIDE.U32 R6, P0, R9, R13, R4 ;  /* 0x0000000d09067225 */ /* 0x000fc80007800004 */
[----:B------:R-:W-:-:S04]  /*0890*/  IMAD.WIDE.U32 R4, R9, R12, RZ ;  /* 0x0000000c09047225 */ /* 0x000fc800078e00ff */
[----:B------:R-:W-:Y:S01]  /*08a0*/  IMAD.X R9, RZ, RZ, RZ, P0 ;  /* 0x000000ffff097224 */ /* 0x000fe200000e06ff */
[----:B------:R-:W-:Y:S01]  /*08b0*/  IADD3 RZ, P0, R5, R6, RZ ;  /* 0x0000000605ff7210 */ /* 0x000fe20007f1e0ff */
[----:B------:R-:W-:-:S04]  /*08c0*/  IMAD.MOV.U32 R8, RZ, RZ, R7 ;  /* 0x000000ffff087224 */ /* 0x000fc800078e0007 */
[----:B------:R-:W-:-:S08]  /*08d0*/  IMAD.WIDE.U32.X R4, R11, R13, R8, P0 ;  /* 0x0000000d0b047225 */ /* 0x000fd000000e0408 */
.L_x_6:
[-CC-:B------:R-:W-:Y:S01]  /*08e0*/  SHF.R.U64 R24, R4, R10.reuse, R5.reuse ;  /* 0x0000000a04187219 */ /* 0x180fe20000001205 */
[----:B------:R-:W0:Y:S01]  /*08f0*/  LDC R8, c[0x0][0x618] ;  /* 0x00018600ff087b82 */ /* 0x000e220000000800 */
[----:B------:R-:W-:Y:S01]  /*0900*/  SHF.R.U32.HI R4, RZ, R10, R5 ;  /* 0x0000000aff047219 */ /* 0x000fe20000011605 */
[----:B------:R-:W-:Y:S01]  /*0910*/  ULDC UR4, c[0x0][0x150] ;  /* 0x0000540000047ab9 */ /* 0x000fe20000000800 */
[----:B------:R-:W-:Y:S01]  /*0920*/  IADD3 R9, P0, RZ, -R24, RZ ;  /* 0x80000018ff097210 */ /* 0x000fe20007f1e0ff */
[----:B------:R-:W-:Y:S01]  /*0930*/  IMAD.MOV.U32 R5, RZ, RZ, R17 ;  /* 0x000000ffff057224 */ /* 0x000fe200078e0011 */
[----:B------:R-:W-:-:S03]  /*0940*/  I2FP.F32.U32 R3, R2 ;  /* 0x0000000200037245 */ /* 0x000fc60000201000 */
[----:B------:R-:W1:Y:S01]  /*0950*/  LDC.64 R18, c[0x0][0x640] ;  /* 0x00019000ff127b82 */ /* 0x000e620000000a00 */
[----:B------:R-:W-:Y:S02]  /*0960*/  IMAD.X R11, RZ, RZ, ~R4, P0 ;  /* 0x000000ffff0b7224 */ /* 0x000fe400000e0e04 */
[----:B------:R-:W-:Y:S01]  /*0970*/  FMUL R3, R3, UR4 ;  /* 0x0000000403037c20 */ /* 0x000fe20008400000 */
[----:B------:R-:W-:Y:S01]  /*0980*/  IMAD.MOV.U32 R4, RZ, RZ, R16 ;  /* 0x000000ffff047224 */ /* 0x000fe200078e0010 */
[----:B------:R-:W-:Y:S01]  /*0990*/  ULDC UR4, c[0x0][0x154] ;  /* 0x0000550000047ab9 */ /* 0x000fe20000000800 */
[-C--:B------:R-:W-:Y:S02]  /*09a0*/  IMAD R6, R11, R14.reuse, RZ ;  /* 0x0000000e0b067224 */ /* 0x080fe400078e02ff */
[C---:B------:R-:W-:Y:S01]  /*09b0*/  IMAD.WIDE.U32 R4, R9.reuse, R14, R4 ;  /* 0x0000000e09047225 */ /* 0x040fe200078e0004 */
[----:B------:R-:W2:Y:S01]  /*09c0*/  LDC R10, c[0x0][0x608] ;  /* 0x00018200ff0a7b82 */ /* 0x000ea20000000800 */
[----:B------:R-:W3:Y:S02]  /*09d0*/  F2I.U32.TRUNC.NTZ R3, R3 ;  /* 0x0000000300037305 */ /* 0x000ee4000020f000 */
[----:B------:R-:W-:-:S04]  /*09e0*/  IMAD R9, R9, R15, R6 ;  /* 0x0000000f09097224 */ /* 0x000fc800078e0206 */
[----:B------:R-:W-:Y:S01]  /*09f0*/  IMAD.IADD R5, R5, 0x1, R9 ;  /* 0x0000000105057824 */ /* 0x000fe200078e0209 */
[----:B------:R-:W4:Y:S01]  /*0a00*/  LDC R7, c[0x0][0x144] ;  /* 0x00005100ff077b82 */ /* 0x000f220000000800 */
[----:B------:R-:W-:-:S03]  /*0a10*/  IMAD.MOV.U32 R9, RZ, RZ, 0x1 ;  /* 0x00000001ff097424 */ /* 0x000fc600078e00ff */
[----:B0-----:R-:W-:Y:S02]  /*0a20*/  SHF.R.U64 R12, R4, R8, R5 ;  /* 0x00000008040c7219 */ /* 0x001fe40000001205 */
[----:B------:R-:W-:Y:S02]  /*0a30*/  I2FP.F32.U32 R4, R0 ;  /* 0x0000000000047245 */ /* 0x000fe40000201000 */
[----:B------:R-:W0:Y:S01]  /*0a40*/  LDC R14, c[0x0][0x658] ;  /* 0x00019600ff0e7b82 */ /* 0x000e220000000800 */
[----:B-1----:R-:W-:Y:S01]  /*0a50*/  ISETP.NE.U32.AND P0, PT, R18, RZ, PT ;  /* 0x000000ff1200720c */ /* 0x002fe20003f05070 */
[----:B---3--:R-:W-:Y:S02]  /*0a60*/  IMAD.MOV R6, RZ, RZ, -R3 ;  /* 0x000000ffff067224 */ /* 0x008fe400078e0a03 */
[----:B------:R-:W-:Y:S01]  /*0a70*/  FMUL R4, R4, UR4 ;  /* 0x0000000404047c20 */ /* 0x000fe20008400000 */
[----:B------:R-:W-:Y:S01]  /*0a80*/  SHF.R.U32.HI R3, RZ, R8, R5 ;  /* 0x00000008ff037219 */ /* 0x000fe20000011605 */
[----:B------:R-:W-:Y:S01]  /*0a90*/  IMAD.MOV.U32 R5, RZ, RZ, -0x1 ;  /* 0xffffffffff057424 */ /* 0x000fe200078e00ff */
[----:B------:R-:W-:Y:S01]  /*0aa0*/  ISETP.NE.AND.EX P0, PT, R19, RZ, PT, P0 ;  /* 0x000000ff1300720c */ /* 0x000fe20003f05300 */
[----:B------:R1:W3:Y:S01]  /*0ab0*/  F2I.U32.TRUNC.NTZ R11, R4 ;  /* 0x00000004000b7305 */ /* 0x0002e2000020f000 */
[----:B------:R-:W1:Y:S01]  /*0ac0*/  LDC R13, c[0x0][0x148] ;  /* 0x00005200ff0d7b82 */ /* 0x000e620000000800 */
[----:B--2---:R-:W-:-:S02]  /*0ad0*/  SHF.R.U64 R23, R12, R10, R3 ;  /* 0x0000000a0c177219 */ /* 0x004fc40000001203 */
[----:B------:R-:W-:-:S05]  /*0ae0*/  SHF.R.U32.HI R3, RZ, R10, R3 ;  /* 0x0000000aff037219 */ /* 0x000fca0000011603 */
[----:B------:R-:W2:Y:S01]  /*0af0*/  LDC R17, c[0x0][0x600] ;  /* 0x00018000ff117b82 */ /* 0x000ea20000000800 */
[----:B----4-:R-:W-:-:S07]  /*0b00*/  IMAD R8, R7, R6, R2 ;  /* 0x0000000607087224 */ /* 0x010fce00078e0202 */
[----:B------:R-:W4:Y:S01]  /*0b10*/  LDC R16, c[0x0][0x648] ;  /* 0x00019200ff107b82 */ /* 0x000f220000000800 */
[-C--:B0-----:R-:W-:Y:S02]  /*0b20*/  SHF.L.U32 R2, R5, R14.reuse, RZ ;  /* 0x0000000e05027219 */ /* 0x081fe400000006ff */
[--C-:B------:R-:W-:Y:S02]  /*0b30*/  SHF.R.U64 R22, R23, R14, R3.reuse ;  /* 0x0000000e17167219 */ /* 0x100fe40000001203 */
[----:B------:R-:W-:Y:S02]  /*0b40*/  LOP3.LUT R10, RZ, R2, RZ, 0x33, !PT ;  /* 0x00000002ff0a7212 */ /* 0x000fe400078e33ff */
[-C--:B------:R-:W-:Y:S01]  /*0b50*/  SHF.R.U32.HI R3, RZ, R14.reuse, R3 ;  /* 0x0000000eff037219 */ /* 0x080fe20000011603 */
[----:B------:R-:W0:Y:S01]  /*0b60*/  LDC R21, c[0x0][0x638] ;  /* 0x00018e00ff157b82 */ /* 0x000e220000000800 */
[----:B------:R-:W-:Y:S01]  /*0b70*/  SHF.L.U32 R9, R9, R14, RZ ;  /* 0x0000000e09097219 */ /* 0x000fe200000006ff */
[----:B------:R-:W-:-:S06]  /*0b80*/  IMAD.MOV.U32 R2, RZ, RZ, R22 ;  /* 0x000000ffff027224 */ /* 0x000fcc00078e0016 */
[----:B------:R-:W0:Y:S01]  /*0b90*/  LDC R20, c[0x0][0x610] ;  /* 0x00018400ff147b82 */ /* 0x000e220000000800 */
[----:B-1-3--:R-:W-:Y:S05]  /*0ba0*/  @!P0 BRA `(.L_x_7) ;  /* 0x0000000000288947 */ /* 0x00afea0003800000 */
[----:B------:R-:W1:Y:S02]  /*0bb0*/  LDC R7, c[0x0][0x64c] ;  /* 0x00019300ff077b82 */ /* 0x000e640000000800 */
[----:B-1----:R-:W-:-:S05]  /*0bc0*/  IADD3 R7, P0, R22, R7, RZ ;  /* 0x0000000716077210 */ /* 0x002fca0007f1e0ff */
        /* <DEDUP_REMOVED lines=8> */
.L_x_7:
[----:B----4-:R-:W-:Y:S01]  /*0c50*/  SHF.R.U64 R2, R2, R16, R3 ;  /* 0x0000001002027219 */ /* 0x010fe20000001203 */
[----:B--2---:R-:W-:Y:S01]  /*0c60*/  VIADD R3, R17, 0xffffffff ;  /* 0xffffffff11037836 */ /* 0x004fe20000000000 */
[----:B------:R-:W-:Y:S01]  /*0c70*/  LOP3.LUT R10, R23, R10, RZ, 0xc0, !PT ;  /* 0x0000000a170a7212 */ /* 0x000fe200078ec0ff */
[----:B------:R-:W-:Y:S01]  /*0c80*/  IMAD.MOV R11, RZ, RZ, -R11 ;  /* 0x000000ffff0b7224 */ /* 0x000fe200078e0a0b */
[----:B------:R-:W-:Y:S01]  /*0c90*/  R2UR UR22, R24 ;  /* 0x00000000181672ca */ /* 0x000fe200000e0000 */
[----:B------:R-:W-:Y:S01]  /*0ca0*/  IMAD.MOV R4, RZ, RZ, -R2 ;  /* 0x000000ffff047224 */ /* 0x000fe200078e0a02 */
[----:B------:R-:W-:Y:S01]  /*0cb0*/  LOP3.LUT R3, R12, R3, RZ, 0xc0, !PT ;  /* 0x000000030c037212 */ /* 0x000fe200078ec0ff */
[----:B------:R-:W-:Y:S02]  /*0cc0*/  @P2 IMAD R8, R13, R11, R0 ;  /* 0x0000000b0d082224 */ /* 0x000fe400078e0200 */
[----:B------:R-:W-:Y:S02]  /*0cd0*/  IMAD R9, R9, R2, R10 ;  /* 0x0000000209097224 */ /* 0x000fe400078e020a */
[----:B0-----:R-:W-:-:S02]  /*0ce0*/  IMAD R0, R4, R21, R22 ;  /* 0x0000001504007224 */ /* 0x001fc400078e0216 */
[----:B------:R-:W-:Y:S02]  /*0cf0*/  IMAD R8, R9, R20, R8 ;  /* 0x0000001409087224 */ /* 0x000fe400078e0208 */
[----:B------:R-:W-:Y:S02]  /*0d00*/  IMAD R3, R0, R17, R3 ;  /* 0x0000001100037224 */ /* 0x000fe400078e0203 */
[----:B------:R-:W-:-:S03]  /*0d10*/  IMAD.MOV.U32 R4, RZ, RZ, 0x1 ;  /* 0x00000001ff047424 */ /* 0x000fc600078e00ff */
[----:B------:R-:W-:Y:S02]  /*0d20*/  SEL R2, R3, R8, !P2 ;  /* 0x0000000803027207 */ /* 0x000fe40005000000 */
[----:B------:R-:W-:-:S03]  /*0d30*/  SEL R0, R8, R3, !P2 ;  /* 0x0000000308007207 */ /* 0x000fc60005000000 */
[----:B------:R0:W-:Y:S04]  /*0d40*/  STL [R1+0x80], R2 ;  /* 0x0000800201007387 */ /* 0x0001e80000100800 */
[----:B------:R0:W-:Y:S02]  /*0d50*/  STL [R1+0x84], R0 ;  /* 0x0000840001007387 */ /* 0x0001e40000100800 */
.L_x_5:
[----:B------:R-:W-:-:S08]  /*0d60*/  NOP ;  /* 0x0000000000007918 */ /* 0x000fd00000000000 */
[----:B------:R-:W1:Y:S02]  /*0d70*/  USETMAXREG.TRY_ALLOC.CTAPOOL UP0, 0xe8 ;  /* 0x000000e8000079c8 */ /* 0x000e640008000600 */
[----:B-1----:R-:W-:-:S13]  /*0d80*/  PLOP3.LUT P0, PT, PT, PT, UP0, 0x80, 0x0 ;  /* 0x000000000000781c */ /* 0x002fda0003f0f008 */
[----:B------:R-:W-:Y:S05]  /*0d90*/  @!P0 BRA `(.L_x_5) ;  /* 0xfffffffc00f08947 */ /* 0x000fea000383ffff */
[----:B------:R-:W-:Y:S01]  /*0da0*/  ULDC.64 UR4, c[0x0][0x598] ;  /* 0x0001660000047ab9 */ /* 0x000fe20000000a00 */
[----:B------:R-:W-:Y:S01]  /*0db0*/  ULDC.64 UR16, c[0x0][0x208] ;  /* 0x0000820000107ab9 */ /* 0x000fe20000000a00 */
[----:B------:R-:W-:-:S04]  /*0dc0*/  ISETP.NE.U32.AND P0, PT, RZ, UR4, PT ;  /* 0x00000004ff007c0c */ /* 0x000fc8000bf05070 */
[----:B------:R-:W-:-:S13]  /*0dd0*/  ISETP.NE.AND.EX P0, PT, RZ, UR5, PT, P0 ;  /* 0x00000005ff007c0c */ /* 0x000fda000bf05300 */
[----:B------:R-:W-:Y:S05]  /*0de0*/  @!P0 BRA `(.L_x_8) ;  /* 0x0000000000208947 */ /* 0x000fea0003800000 */
[----:B0-----:R-:W0:Y:S02]  /*0df0*/  LDC.64 R2, c[0x0][0x598] ;  /* 0x00016600ff027b82 */ /* 0x001e240000000a00 */
[----:B0-----:R-:W2:Y:S02]  /*0e00*/  LDG.E.64 R2, desc[UR16][R2.64] ;  /* 0x0000001002027981 */ /* 0x001ea4000c1e1b00 */
[----:B--2---:R-:W-:-:S04]  /*0e10*/  ISETP.NE.U32.AND P0, PT, R2, RZ, PT ;  /* 0x000000ff0200720c */ /* 0x004fc80003f05070 */
[----:B------:R-:W-:-:S13]  /*0e20*/  ISETP.NE.AND.EX P0, PT, R3, RZ, PT, P0 ;  /* 0x000000ff0300720c */ /* 0x000fda0003f05300 */
[----:B------:R-:W-:Y:S05]  /*0e30*/  @!P0 BRA `(.L_x_8) ;  /* 0x00000000000c8947 */ /* 0x000fea0003800000 */
[----:B------:R-:W2:Y:S02]  /*0e40*/  LD.E R2, desc[UR16][R2.64] ;  /* 0x0000001002027980 */ /* 0x000ea4000c101900 */
[----:B--2---:R-:W-:Y:S01]  /*0e50*/  R2UR UR20, R2 ;  /* 0x00000000021472ca */ /* 0x004fe200000e0000 */
[----:B------:R-:W-:-:S14]  /*0e60*/  BRA `(.L_x_9) ;  /* 0x0000000000247947 */ /* 0x000fdc0003800000 */
.L_x_8:
[----:B------:R-:W-:Y:S02]  /*0e70*/  ULDC.64 UR4, c[0x0][0x588] ;  /* 0x0001620000047ab9 */ /* 0x000fe40000000a00 */
[----:B------:R-:W-:-:S04]  /*0e80*/  ISETP.NE.U32.AND P0, PT, RZ, UR4, PT ;  /* 0x00000004ff007c0c */ /* 0x000fc8000bf05070 */
[----:B------:R-:W-:-:S13]  /*0e90*/  ISETP.NE.AND.EX P0, PT, RZ, UR5, PT, P0 ;  /* 0x00000005ff007c0c */ /* 0x000fda000bf05300 */
[----:B------:R-:W-:Y:S05]  /*0ea0*/  @!P0 BRA `(.L_x_10) ;  /* 0x0000000000108947 */ /* 0x000fea0003800000 */
[----:B0-----:R-:W0:Y:S02]  /*0eb0*/  LDC.64 R2, c[0x0][0x588] ;  /* 0x00016200ff027b82 */ /* 0x001e240000000a00 */
[----:B0-----:R-:W2:Y:S02]  /*0ec0*/  LDG.E R2, desc[UR16][R2.64] ;  /* 0x0000001002027981 */ /* 0x001ea4000c1e1900 */
[----:B--2---:R-:W-:Y:S01]  /*0ed0*/  R2UR UR20, R2 ;  /* 0x00000000021472ca */ /* 0x004fe200000e0000 */
[----:B------:R-:W-:-:S14]  /*0ee0*/  BRA `(.L_x_9) ;  /* 0x0000000000047947 */ /* 0x000fdc0003800000 */
.L_x_10:
[----:B------:R-:W-:-:S05]  /*0ef0*/  ULDC UR20, c[0x0][0x580] ;  /* 0x0001600000147ab9 */ /* 0x000fca0000000800 */
.L_x_9:
[----:B------:R-:W-:Y:S02]  /*0f00*/  ULDC.64 UR4, c[0x0][0x5a0] ;  /* 0x0001680000047ab9 */ /* 0x000fe40000000a00 */
        /* <DEDUP_REMOVED lines=11> */
.L_x_11:
        /* <DEDUP_REMOVED lines=8> */
.L_x_13:
[----:B------:R-:W-:-:S05]  /*1040*/  ULDC UR19, c[0x0][0x584] ;  /* 0x0001610000137ab9 */ /* 0x000fca0000000800 */
.L_x_12:
[----:B------:R-:W-:-:S13]  /*1050*/  LOP3.LUT P0, RZ, R4, 0xff, RZ, 0xc0, !PT ;  /* 0x000000ff04ff7812 */ /* 0x000fda000780c0ff */
[----:B------:R-:W-:Y:S05]  /*1060*/  @!P0 EXIT ;  /* 0x000000000000894d */ /* 0x000fea0003800000 */
[----:B------:R-:W-:Y:S01]  /*1070*/  ULDC UR4, c[0x0][0x28c] ;  /* 0x0000a30000047ab9 */ /* 0x000fe20000000800 */
[----:B------:R-:W-:Y:S02]  /*1080*/  ULOP3.LUT UR21, UR13, 0x1, URZ, 0xfc, !UPT ;  /* 0x000000010d157892 */ /* 0x000fe4000f8efc3f */
[----:B------:R-:W-:-:S04]  /*1090*/  UIADD3 UR4, UR4, 0x3f, URZ ;  /* 0x0000003f04047890 */ /* 0x000fc8000fffe03f */
[----:B------:R-:W-:-:S04]  /*10a0*/  USHF.R.S32.HI UR5, URZ, 0x1f, UR4 ;  /* 0x0000001f3f057899 */ /* 0x000fc80008011404 */
[----:B------:R-:W-:-:S03]  /*10b0*/  ULEA.HI UR5, UR5, UR4, URZ, 0x6 ;  /* 0x0000000405057291 */ /* 0x000fc6000f8f303f */
[----:B------:R-:W-:Y:S01]  /*10c0*/  UMOV UR4, URZ ;  /* 0x0000003f00047c82 */ /* 0x000fe20008000000 */
[----:B------:R-:W-:-:S03]  /*10d0*/  USHF.R.S32.HI UR12, URZ, 0x6, UR5 ;  /* 0x000000063f0c7899 */ /* 0x000fc60008011405 */
[----:B------:R-:W-:-:S09]  /*10e0*/  UMOV UR5, URZ ;  /* 0x0000003f00057c82 */ /* 0x000fd20008000000 */
.L_x_294:
[----:B0-----:R-:W0:Y:S01]  /*10f0*/  S2R R0, SR_TID.X ;  /* 0x0000000000007919 */ /* 0x001e220000002100 */
[----:B-1----:R-:W1:Y:S01]  /*1100*/  S2UR UR11, SR_CgaCtaId ;  /* 0x00000000000b79c3 */ /* 0x002e620000008800 */
[----:B------:R-:W-:Y:S01]  /*1110*/  UMOV UR14, 0x400 ;  /* 0x00000400000e7882 */ /* 0x000fe20000000000 */
[----:B------:R-:W-:Y:S01]  /*1120*/  UMOV UR6, URZ ;  /* 0x0000003f00067c82 */ /* 0x000fe20008000000 */
[----:B------:R-:W-:Y:S01]  /*1130*/  STL [R1+0x74], RZ ;  /* 0x000074ff01007387 */ /* 0x000fe20000100800 */
[----:B------:R-:W-:Y:S01]  /*1140*/  UMOV UR7, URZ ;  /* 0x0000003f00077c82 */ /* 0x000fe20008000000 */
[----:B------:R-:W-:Y:S01]  /*1150*/  UMOV UR8, URZ ;  /* 0x0000003f00087c82 */ /* 0x000fe20008000000 */
[----:B------:R-:W-:Y:S01]  /*1160*/  UMOV UR18, UR5 ;  /* 0x0000000500127c82 */ /* 0x000fe20008000000 */
[----:B------:R-:W-:Y:S01]  /*1170*/  STL [R1+0x70], RZ ;  /* 0x000070ff01007387 */ /* 0x000fe20000100800 */
[----:B--2---:R-:W2:Y:S01]  /*1180*/  LDC R2, c[0x0][0x28c] ;  /* 0x0000a300ff027b82 */ /* 0x004ea20000000800 */
[----:B------:R-:W-:-:S02]  /*1190*/  CS2R R4, SRZ ;  /* 0x0000000000047805 */ /* 0x000fc4000001ff00 */
[----:B------:R-:W-:Y:S01]  /*11a0*/  CS2R R6, SRZ ;  /* 0x0000000000067805 */ /* 0x000fe2000001ff00 */
[----:B------:R-:W-:Y:S01]  /*11b0*/  STL [R1+0x6c], RZ ;  /* 0x00006cff01007387 */ /* 0x000fe20000100800 */
[----:B------:R-:W-:Y:S02]  /*11c0*/  CS2R R8, SRZ ;  /* 0x0000000000087805 */ /* 0x000fe4000001ff00 */
[----:B------:R-:W-:Y:S02]  /*11d0*/  CS2R R10, SRZ ;  /* 0x00000000000a7805 */ /* 0x000fe4000001ff00 */
[----:B------:R-:W-:Y:S01]  /*11e0*/  CS2R R12, SRZ ;  /* 0x00000000000c7805 */ /* 0x000fe2000001ff00 */
[----:B------:R-:W-:Y:S01]  /*11f0*/  STL [R1+0x68], RZ ;  /* 0x000068ff01007387 */ /* 0x000fe20000100800 */
[----:B------:R-:W-:Y:S02]  /*1200*/  CS2R R14, SRZ ;  /* 0x00000000000e7805 */ /* 0x000fe4000001ff00 */
[----:B------:R-:W-:-:S02]  /*1210*/  CS2R R16, SRZ ;  /* 0x0000000000107805 */ /* 0x000fc4000001ff00 */
[----:B------:R-:W-:Y:S01]  /*1220*/  CS2R R18, SRZ ;  /* 0x0000000000127805 */ /* 0x000fe2000001ff00 */
[----:B------:R-:W-:Y:S01]  /*1230*/  STL [R1+0x64], RZ ;  /* 0x000064ff01007387 */ /* 0x000fe20000100800 */
[----:B------:R-:W-:Y:S02]  /*1240*/  CS2R R20, SRZ ;  /* 0x0000000000147805 */ /* 0x000fe4000001ff00 */
[----:B------:R-:W-:Y:S02]  /*1250*/  CS2R R22, SRZ ;  /* 0x0000000000167805 */ /* 0x000fe4000001ff00 */
[----:B------:R-:W-:Y:S01]  /*1260*/  CS2R R152, SRZ ;  /* 0x0000000000987805 */ /* 0x000fe2000001ff00 */
[----:B------:R-:W-:Y:S01]  /*1270*/  STL [R1+0x60], RZ ;  /* 0x000060ff01007387 */ /* 0x000fe20000100800 */
[----:B-1----:R-:W-:Y:S01]  /*1280*/  ULEA UR14, UR11, UR14, 0x18 ;  /* 0x0000000e0b0e7291 */ /* 0x002fe2000f8ec03f */
[----:B------:R-:W-:Y:S02]  /*1290*/  CS2R R154, SRZ ;  /* 0x00000000009a7805 */ /* 0x000fe4000001ff00 */
[----:B------:R-:W-:Y:S01]  /*12a0*/  CS2R R156, SRZ ;  /* 0x00000000009c7805 */ /* 0x000fe2000001ff00 */
[----:B------:R-:W-:Y:S01]  /*12b0*/  STL [R1+0x5c], RZ ;  /* 0x00005cff01007387 */ /* 0x000fe20000100800 */
[----:B------:R-:W-:-:S02]  /*12c0*/  CS2R R158, SRZ ;  /* 0x00000000009e7805 */ /* 0x000fc4000001ff00 */
[----:B------:R-:W-:Y:S02]  /*12d0*/  CS2R R160, SRZ ;  /* 0x0000000000a07805 */ /* 0x000fe4000001ff00 */
[----:B------:R-:W-:Y:S02]  /*12e0*/  CS2R R162, SRZ ;  /* 0x0000000000a27805 */ /* 0x000fe4000001ff00 */
[----:B0-----:R-:W-:Y:S01]  /*12f0*/  LOP3.LUT R0, R0, 0x80, RZ, 0xc0, !PT ;  /* 0x0000008000007812 */ /* 0x001fe200078ec0ff */
[----:B------:R-:W-:Y:S01]  /*1300*/  STL [R1+0x58], RZ ;  /* 0x000058ff01007387 */ /* 0x000fe20000100800 */
[----:B--2---:R-:W-:Y:S02]  /*1310*/  ISETP.GE.AND P0, PT, R2, 0x1, PT ;  /* 0x000000010200780c */ /* 0x004fe40003f06270 */
[----:B------:R-:W-:Y:S02]  /*1320*/  CS2R R2, SRZ ;  /* 0x0000000000027805 */ /* 0x000fe4000001ff00 */
[----:B------:R-:W-:Y:S01]  /*1330*/  SHF.R.U32.HI R0, RZ, 0x7, R0 ;  /* 0x00000007ff007819 */ /* 0x000fe20000011600 */
[----:B------:R-:W-:Y:S01]  /*1340*/  STL [R1+0x54], RZ ;  /* 0x000054ff01007387 */ /* 0x000fe20000100800 */
[----:B------:R-:W-:-:S02]  /*1350*/  CS2R R164, SRZ ;  /* 0x0000000000a47805 */ /* 0x000fc4000001ff00 */
[----:B------:R-:W-:Y:S02]  /*1360*/  CS2R R166, SRZ ;  /* 0x0000000000a67805 */ /* 0x000fe4000001ff00 */
[----:B------:R-:W-:Y:S01]  /*1370*/  CS2R R168, SRZ ;  /* 0x0000000000a87805 */ /* 0x000fe2000001ff00 */
[----:B------:R-:W-:Y:S01]  /*1380*/  STL [R1+0x50], RZ ;  /* 0x000050ff01007387 */ /* 0x000fe20000100800 */
[----:B------:R-:W-:Y:S02]  /*1390*/  CS2R R170, SRZ ;  /* 0x0000000000aa7805 */ /* 0x000fe4000001ff00 */
[----:B------:R-:W-:Y:S02]  /*13a0*/  CS2R R172, SRZ ;  /* 0x0000000000ac7805 */ /* 0x000fe4000001ff00 */
[----:B------:R-:W-:Y:S01]  /*13b0*/  CS2R R174, SRZ ;  /* 0x0000000000ae7805 */ /* 0x000fe2000001ff00 */
[----:B------:R-:W0:Y:S01]  /*13c0*/  SHFL.IDX PT, R0, R0, RZ, 0x1f ;  /* 0x00001fff00007589 */ /* 0x000e2200000e0000 */
[----:B------:R-:W-:-:S02]  /*13d0*/  CS2R R176, SRZ ;  /* 0x0000000000b07805 */ /* 0x000fc4000001ff00 */
[----:B------:R-:W-:Y:S02]  /*13e0*/  CS2R R178, SRZ ;  /* 0x0000000000b27805 */ /* 0x000fe4000001ff00 */
[----:B------:R-:W-:Y:S01]  /*13f0*/  CS2R R180, SRZ ;  /* 0x0000000000b47805 */ /* 0x000fe2000001ff00 */
[----:B------:R1:W-:Y:S01]  /*1400*/  STL [R1+0x4c], RZ ;  /* 0x00004cff01007387 */ /* 0x0003e20000100800 */
[----:B------:R-:W-:Y:S02]  /*1410*/  CS2R R182, SRZ ;  /* 0x0000000000b67805 */ /* 0x000fe4000001ff00 */
[----:B------:R-:W-:Y:S02]  /*1420*/  CS2R R184, SRZ ;  /* 0x0000000000b87805 */ /* 0x000fe4000001ff00 */
[----:B------:R-:W-:Y:S01]  /*1430*/  CS2R R186, SRZ ;  /* 0x0000000000ba7805 */ /* 0x000fe2000001ff00 */
[----:B------:R1:W-:Y:S01]  /*1440*/  STL [R1+0x48], RZ ;  /* 0x000048ff01007387 */ /* 0x0003e20000100800 */
        /* <DEDUP_REMOVED lines=14> */
[----:B------:R-:W-:Y:S02]  /*1530*/  CS2R R210, SRZ ;  /* 0x0000000000d27805 */ /* 0x000fe4000001ff00 */
[----:B0-----:R-:W-:Y:S01]  /*1540*/  R2UR UR9, R0 ;  /* 0x00000000000972ca */ /* 0x001fe200000e0000 */
[----:B------:R1:W-:Y:S01]  /*1550*/  STL [R1+0x38], RZ ;  /* 0x000038ff01007387 */ /* 0x0003e20000100800 */
[----:B------:R-:W-:Y:S01]  /*1560*/  IMAD.MOV.U32 R0, RZ, RZ, RZ ;  /* 0x000000ffff007224 */ /* 0x000fe200078e00ff */
[----:B------:R-:W-:-:S02]  /*1570*/  CS2R R212, SRZ ;  /* 0x0000000000d47805 */ /* 0x000fc4000001ff00 */
[----:B------:R-:W-:Y:S01]  /*1580*/  CS2R R214, SRZ ;  /* 0x0000000000d67805 */ /* 0x000fe2000001ff00 */
[----:B------:R1:W-:Y:S01]  /*1590*/  STL [R1+0x34], RZ ;  /* 0x000034ff01007387 */ /* 0x0003e20000100800 */
[----:B------:R-:W-:Y:S02]  /*15a0*/  CS2R R216, SRZ ;  /* 0x0000000000d87805 */ /* 0x000fe4000001ff00 */
[----:B------:R-:W-:Y:S02]  /*15b0*/  CS2R R218, SRZ ;  /* 0x0000000000da7805 */ /* 0x000fe4000001ff00 */
[----:B------:R-:W-:Y:S01]  /*15c0*/  CS2R R220, SRZ ;  /* 0x0000000000dc7805 */ /* 0x000fe2000001ff00 */
[----:B------:R1:W-:Y:S01]  /*15d0*/  STL [R1+0x30], RZ ;  /* 0x000030ff01007387 */ /* 0x0003e20000100800 */
[----:B------:R-:W-:Y:S02]  /*15e0*/  CS2R R222, SRZ ;  /* 0x0000000000de7805 */ /* 0x000fe4000001ff00 */
[----:B------:R-:W-:Y:S01]  /*15f0*/  CS2R R224, SRZ ;  /* 0x0000000000e07805 */ /* 0x000fe2000001ff00 */
[----:B------:R-:W-:Y:S01]  /*1600*/  IMAD.MOV.U32 R226, RZ, RZ, RZ ;  /* 0x000000ffffe27224 */ /* 0x000fe200078e00ff */
[----:B------:R1:W-:Y:S01]  /*1610*/  STL [R1+0x2c], RZ ;  /* 0x00002cff01007387 */ /* 0x0003e20000100800 */
[----:B------:R-:W-:Y:S01]  /*1620*/  ULEA.HI UR10, UR9, UR9, URZ, 0x1 ;  /* 0x00000009090a7291 */ /* 0x000fe2000f8f083f */
[----:B------:R-:W-:Y:S01]  /*1630*/  IMAD.U32 R227, RZ, RZ, UR4 ;  /* 0x00000004ffe37e24 */ /* 0x000fe2000f8e00ff */
[----:B------:R-:W-:Y:S01]  /*1640*/  CS2R R24, SRZ ;  /* 0x0000000000187805 */ /* 0x000fe2000001ff00 */
[----:B------:R1:W-:Y:S01]  /*1650*/  STL [R1+0x28], RZ ;  /* 0x000028ff01007387 */ /* 0x0003e20000100800 */
[----:B------:R-:W-:Y:S01]  /*1660*/  ULOP3.LUT UR10, UR10, 0xffffe, URZ, 0xc0, !UPT ;  /* 0x000ffffe0a0a7892 */ /* 0x000fe2000f8ec03f */
[----:B------:R-:W-:-:S02]  /*1670*/  CS2R R26, SRZ ;  /* 0x00000000001a7805 */ /* 0x000fc4000001ff00 */
[----:B------:R-:W-:Y:S01]  /*1680*/  CS2R R28, SRZ ;  /* 0x00000000001c7805 */ /* 0x000fe2000001ff00 */
[----:B------:R1:W-:Y:S01]  /*1690*/  STL [R1+0x24], RZ ;  /* 0x000024ff01007387 */ /* 0x0003e20000100800 */
[----:B------:R-:W-:Y:S01]  /*16a0*/  UIADD3 UR10, UR9, -UR10, URZ ;  /* 0x8000000a090a7290 */ /* 0x000fe2000fffe03f */
[----:B---34-:R-:W-:Y:S02]  /*16b0*/  CS2R R30, SRZ ;  /* 0x00000000001e7805 */ /* 0x018fe4000001ff00 */
[----:B------:R-:W-:Y:S01]  /*16c0*/  CS2R R32, SRZ ;  /* 0x0000000000207805 */ /* 0x000fe2000001ff00 */
[----:B------:R1:W-:Y:S01]  /*16d0*/  STL [R1+0x20], RZ ;  /* 0x000020ff01007387 */ /* 0x0003e20000100800 */
[----:B------:R-:W-:Y:S01]  /*16e0*/  ULEA UR10, UR10, UR14, 0xc ;  /* 0x0000000e0a0a7291 */ /* 0x000fe2000f8e603f */
[----:B------:R-:W-:Y:S02]  /*16f0*/  CS2R R34, SRZ ;  /* 0x0000000000227805 */ /* 0x000fe4000001ff00 */
[----:B------:R-:W-:Y:S01]  /*1700*/  CS2R R36, SRZ ;  /* 0x0000000000247805 */ /* 0x000fe2000001ff00 */
[----:B------:R1:W-:Y:S01]  /*1710*/  STL [R1+0x1c], RZ ;  /* 0x00001cff01007387 */ /* 0x0003e20000100800 */
[----:B------:R-:W-:Y:S01]  /*1720*/  UIADD3 UR10, UR10, 0x180, URZ ;  /* 0x000001800a0a7890 */ /* 0x000fe2000fffe03f */
[----:B------:R-:W-:-:S02]  /*1730*/  CS2R R38, SRZ ;  /* 0x0000000000267805 */ /* 0x000fc4000001ff00 */
[----:B------:R-:W-:Y:S01]  /*1740*/  CS2R R40, SRZ ;  /* 0x0000000000287805 */ /* 0x000fe2000001ff00 */
[----:B------:R1:W-:Y:S01]  /*1750*/  STL [R1+0x18], RZ ;  /* 0x000018ff01007387 */ /* 0x0003e20000100800 */
[----:B------:R-:W-:Y:S01]  /*1760*/  USHF.R.U32.HI UR10, URZ, 0x4, UR10 ;  /* 0x000000043f0a7899 */ /* 0x000fe2000801160a */
[----:B------:R-:W-:Y:S02]  /*1770*/  CS2R R42, SRZ ;  /* 0x00000000002a7805 */ /* 0x000fe4000001ff00 */
[----:B------:R-:W-:Y:S01]  /*1780*/  CS2R R44, SRZ ;  /* 0x00000000002c7805 */ /* 0x000fe2000001ff00 */
[----:B------:R1:W-:Y:S01]  /*1790*/  STL [R1+0x14], RZ ;  /* 0x000014ff01007387 */ /* 0x0003e20000100800 */
[----:B------:R-:W-:Y:S01]  /*17a0*/  ULOP3.LUT UR15, UR10, 0x3fff, URZ, 0xc0, !UPT ;  /* 0x00003fff0a0f7892 */ /* 0x000fe2000f8ec03f */
        /* <DEDUP_REMOVED lines=18> */
[----:B------:R1:W-:Y:S01]  /*18d0*/  STL [R1], RZ ;  /* 0x000000ff01007387 */ /* 0x0003e20000100800 */
[----:B------:R-:W-:-:S02]  /*18e0*/  CS2R R74, SRZ ;  /* 0x00000000004a7805 */ /* 0x000fc4000001ff00 */
[----:B------:R-:W-:Y:S02]  /*18f0*/  CS2R R76, SRZ ;  /* 0x00000000004c7805 */ /* 0x000fe4000001ff00 */
[----:B------:R-:W-:Y:S02]  /*1900*/  CS2R R78, SRZ ;  /* 0x00000000004e7805 */ /* 0x000fe4000001ff00 */
[----:B------:R-:W-:Y:S02]  /*1910*/  CS2R R80, SRZ ;  /* 0x0000000000507805 */ /* 0x000fe4000001ff00 */
[----:B------:R-:W-:Y:S02]  /*1920*/  CS2R R82, SRZ ;  /* 0x0000000000527805 */ /* 0x000fe4000001ff00 */
[----:B------:R-:W-:Y:S02]  /*1930*/  CS2R R84, SRZ ;  /* 0x0000000000547805 */ /* 0x000fe4000001ff00 */
        /* <DEDUP_REMOVED lines=32> */
[----:B------:R-:W-:Y:S01]  /*1b40*/  CS2R R150, SRZ ;  /* 0x0000000000967805 */ /* 0x000fe2000001ff00 */
[----:B-1----:R-:W-:Y:S06]  /*1b50*/  @!P0 BRA `(.L_x_14) ;  /* 0x0000001000688947 */ /* 0x002fec0003800000 */
[----:B------:R-:W-:-:S06]  /*1b60*/  UISETP.NE.AND UP0, UPT, UR21, 0x3, UPT ;  /* 0x000000031500788c */ /* 0x000fcc000bf05270 */
[----:B------:R-:W-:-:S13]  /*1b70*/  PLOP3.LUT P1, PT, PT, PT, UP0, 0x80, 0x0 ;  /* 0x000000000000781c */ /* 0x000fda0003f2f008 */
[----:B------:R-:W-:Y:S05]  /*1b80*/  @!P1 BRA `(.L_x_15) ;  /* 0x0000000000049947 */ /* 0x000fea0003800000 */
[----:B------:R-:W-:Y:S01]  /*1b90*/  BPT.TRAP 0x1 ;  /* 0x000000040000795c */ /* 0x000fe20000300000 */
.L_x_15:
[----:B------:R-:W-:Y:S01]  /*1ba0*/  ULEA UR6, UR5, UR14, 0x3 ;  /* 0x0000000e05067291 */ /* 0x000fe2000f8e183f */
[----:B------:R-:W-:-:S05]  /*1bb0*/  IMAD.U32 R0, RZ, RZ, UR4 ;  /* 0x00000004ff007e24 */ /* 0x000fca000f8e00ff */
[----:B------:R-:W-:-:S04]  /*1bc0*/  SHF.L.U32 R0, R0, 0x1f, RZ ;  /* 0x0000001f00007819 */ /* 0x000fc800000006ff */
[----:B------:R0:W1:Y:S01]  /*1bd0*/  SYNCS.PHASECHK.TRANS64.TRYWAIT P0, [UR6], R0 ;  /* 0x00000000ff0075a7 */ /* 0x0000620008000146 */
[----:B------:R-:W-:Y:S05]  /*1be0*/  @!P1 BRA `(.L_x_16) ;  /* 0x0000000000049947 */ /* 0x000fea0003800000 */
[----:B------:R-:W-:Y:S01]  /*1bf0*/  BPT.TRAP 0x1 ;  /* 0x000000040000795c */ /* 0x000fe20000300000 */
.L_x_16:
[----:B-1----:R-:W-:Y:S05]  /*1c00*/  @P0 BRA `(.L_x_17) ;  /* 0x0000000000080947 */ /* 0x002fea0003800000 */
[----:B------:R-:W1:Y:S02]  /*1c10*/  SYNCS.PHASECHK.TRANS64.TRYWAIT P0, [UR6], R0 ;  /* 0x00000000ff0075a7 */ /* 0x000e640008000146 */
[----:B-1----:R-:W-:Y:S05]  /*1c20*/  @!P0 BRA `(.L_x_18) ;  /* 0x000000e400b48947 */ /* 0x002fea0003800000 */
.L_x_17:
[----:B------:R-:W-:Y:S01]  /*1c30*/  UIADD3 UR6, UR14, 0x12180, URZ ;  /* 0x000121800e067890 */ /* 0x000fe2000fffe03f */
[----:B------:R-:W-:Y:S01]  /*1c40*/  WARPGROUP.ARRIVE ;  /* 0x00000000000079c5 */ /* 0x000fe20000000000 */
[----:B------:R-:W-:Y:S01]  /*1c50*/  ULOP3.LUT UR8, UR15, 0x10000, URZ, 0xfc, !UPT ;  /* 0x000100000f087892 */ /* 0x000fe2000f8efc3f */
[----:B------:R2:W-:Y:S01]  /*1c60*/  STL [R1+0x74], RZ ;  /* 0x000074ff01007387 */ /* 0x0005e20000100800 */
[----:B------:R-:W-:Y:S01]  /*1c70*/  USHF.R.U32.HI UR6, URZ, 0x4, UR6 ;  /* 0x000000043f067899 */ /* 0x000fe20008011606 */
[----:B01----:R-:W-:Y:S01]  /*1c80*/  IMAD.MOV.U32 R0, RZ, RZ, RZ ;  /* 0x000000ffff007224 */ /* 0x003fe200078e00ff */
[----:B------:R-:W-:Y:S01]  /*1c90*/  ULEA UR8, UR5, UR8, 0x9 ;  /* 0x0000000805087291 */ /* 0x000fe2000f8e483f */
[----:B------:R2:W-:Y:S01]  /*1ca0*/  STL [R1+0x70], RZ ;  /* 0x000070ff01007387 */ /* 0x0005e20000100800 */
[----:B------:R-:W-:Y:S01]  /*1cb0*/  ULOP3.LUT UR6, UR6, 0x3fff, URZ, 0xc0, !UPT ;  /* 0x00003fff06067892 */ /* 0x000fe2000f8ec03f */
[----:B------:R-:W-:Y:S01]  /*1cc0*/  CS2R R2, SRZ ;  /* 0x0000000000027805 */ /* 0x000fe2000001ff00 */
[----:B------:R-:W-:Y:S01]  /*1cd0*/  UMOV UR9, 0x80000020 ;  /* 0x8000002000097882 */ /* 0x000fe20000000000 */
[----:B------:R-:W-:Y:S01]  /*1ce0*/  UMOV UR11, 0x80000020 ;  /* 0x80000020000b7882 */ /* 0x000fe20000000000 */
[----:B------:R-:W-:Y:S01]  /*1cf0*/  ULOP3.LUT UR6, UR6, 0x10000, URZ, 0xfc, !UPT ;  /* 0x0001000006067892 */ /* 0x000fe2000f8efc3f */
[----:B------:R2:W-:Y:S01]  /*1d00*/  STL [R1+0x6c], RZ ;  /* 0x00006cff01007387 */ /* 0x0005e20000100800 */
[----:B------:R-:W-:Y:S01]  /*1d10*/  ULDC UR7, c[0x0][0x50c] ;  /* 0x0001430000077ab9 */ /* 0x000fe20000000800 */
[----:B------:R-:W-:Y:S01]  /*1d20*/  CS2R R4, SRZ ;  /* 0x0000000000047805 */ /* 0x000fe2000001ff00 */
[----:B------:R-:W-:Y:S01]  /*1d30*/  ULEA UR10, UR5, UR6, 0xa ;  /* 0x00000006050a7291 */ /* 0x000fe2000f8e503f */
[----:B------:R2:W-:Y:S01]  /*1d40*/  STL [R1+0x68], RZ ;  /* 0x000068ff01007387 */ /* 0x0005e20000100800 */
[----:B------:R-:W-:Y:S01]  /*1d50*/  UISETP.NE.AND UP0, UPT, UR7, 0x2, UPT ;  /* 0x000000020700788c */ /* 0x000fe2000bf05270 */
[----:B------:R-:W-:Y:S01]  /*1d60*/  CS2R R6, SRZ ;  /* 0x0000000000067805 */ /* 0x000fe2000001ff00 */
[----:B------:R-:W-:Y:S01]  /*1d70*/  UMOV UR6, 0x2 ;  /* 0x0000000200067882 */ /* 0x000fe20000000000 */
[----:B------:R2:W-:Y:S01]  /*1d80*/  STL [R1+0x64], RZ ;  /* 0x000064ff01007387 */ /* 0x0005e20000100800 */
[----:B------:R-:W-:Y:S01]  /*1d90*/  USEL UR7, URZ, 0x1, UP0 ;  /* 0x000000013f077887 */ /* 0x000fe20008000000 */
[----:B------:R-:W-:-:S02]  /*1da0*/  CS2R R8, SRZ ;  /* 0x0000000000087805 */ /* 0x000fc4000001ff00 */
[----:B------:R-:W-:Y:S01]  /*1db0*/  CS2R R10, SRZ ;  /* 0x00000000000a7805 */ /* 0x000fe2000001ff00 */
[----:B------:R-:W-:Y:S01]  /*1dc0*/  QGMMA.64x256x32.F32.E4M3.E4M3 R24, gdesc[UR8], RZ, !UPT ;  /* 0x03e00000081879f3 */ /* 0x000fe2000c7008ff */
[----:B------:R2:W-:Y:S01]  /*1dd0*/  STL [R1+0x60], RZ ;  /* 0x000060ff01007387 */ /* 0x0005e20000100800 */
[----:B------:R-:W-:Y:S01]  /*1de0*/  UIADD3 UR8, UR8, 0x2, URZ ;  /* 0x0000000208087890 */ /* 0x000fe2000fffe03f */
[----:B------:R-:W-:Y:S01]  /*1df0*/  ISETP.NE.AND P0, PT, RZ, UR7, PT ;  /* 0x00000007ff007c0c */ /* 0x000fe2000bf05270 */
[----:B------:R-:W-:Y:S01]  /*1e00*/  UIADD3 UR10, UR10, 0x2, URZ ;  /* 0x000000020a0a7890 */ /* 0x000fe2000fffe03f */
[----:B------:R2:W-:Y:S01]  /*1e10*/  STL [R1+0x5c], RZ ;  /* 0x00005cff01007387 */ /* 0x0005e20000100800 */
[----:B------:R-:W-:Y:S01]  /*1e20*/  UMOV UR9, 0x80000020 ;  /* 0x8000002000097882 */ /* 0x000fe20000000000 */
[----:B------:R-:W-:Y:S01]  /*1e30*/  UMOV UR11, 0x80000020 ;  /* 0x80000020000b7882 */ /* 0x000fe20000000000 */
        /* <DEDUP_REMOVED lines=58> */
[----:B------:R-:W-:-:S03]  /*21e0*/  IMAD.MOV.U32 R226, RZ, RZ, RZ ;  /* 0x000000ffffe27224 */ /* 0x000fc600078e00ff */
[----:B------:R2:W-:Y:S04]  /*21f0*/  STL [R1+0x1c], RZ ;  /* 0x00001cff01007387 */ /* 0x0005e80000100800 */
[----:B------:R2:W-:Y:S04]  /*2200*/  STL [R1+0x18], RZ ;  /* 0x000018ff01007387 */ /* 0x0005e80000100800 */
[----:B------:R2:W-:Y:S04]  /*2210*/  STL [R1+0x14], RZ ;  /* 0x000014ff01007387 */ /* 0x0005e80000100800 */
[----:B------:R2:W-:Y:S04]  /*2220*/  STL [R1+0x10], RZ ;  /* 0x000010ff01007387 */ /* 0x0005e80000100800 */
[----:B------:R2:W-:Y:S04]  /*2230*/  STL [R1+0xc], RZ ;  /* 0x00000cff01007387 */ /* 0x0005e80000100800 */
[----:B------:R2:W-:Y:S04]  /*2240*/  STL [R1+0x8], RZ ;  /* 0x000008ff01007387 */ /* 0x0005e80000100800 */
[----:B------:R2:W-:Y:S04]  /*2250*/  STL [R1+0x4], RZ ;  /* 0x000004ff01007387 */ /* 0x0005e80000100800 */
[----:B------:R2:W-:Y:S01]  /*2260*/  STL [R1], RZ ;  /* 0x000000ff01007387 */ /* 0x0005e20000100800 */
[----:B------:R-:W-:Y:S01]  /*2270*/  QGMMA.64x256x32.F32.E4M3.E4M3 R24, gdesc[UR8], R24, gsb0 ;  /* 0x03e00000081879f3 */ /* 0x000fe20008000818 */
[----:B------:R-:W-:Y:S05]  /*2280*/  @!P0 BRA `(.L_x_19) ;  /* 0x0000000800808947 */ /* 0x000fea0003800000 */
[----:B------:R-:W-:Y:S02]  /*2290*/  WARPGROUP.DEPBAR.LE gsb0, 0x0 ;  /* 0x00008000000079c5 */ /* 0x000fe40000010000 */
[----:B------:R-:W-:-:S01]  /*22a0*/  FADD R227, RZ, R122 ;  /* 0x0000007affe37221 */ /* 0x000fc20000000000 */
[----:B------:R-:W-:Y:S01]  /*22b0*/  FADD R226, RZ, R24 ;  /* 0x00000018ffe27221 */ /* 0x000fe20000000000 */
[----:B------:R-:W-:-:S01]  /*22c0*/  FADD R225, RZ, R25 ;  /* 0x00000019ffe17221 */ /* 0x000fc20000000000 */
[----:B------:R-:W-:Y:S01]  /*22d0*/  FADD R224, RZ, R26 ;  /* 0x0000001affe07221 */ /* 0x000fe20000000000 */
[----:B------:R-:W-:-:S01]  /*22e0*/  FADD R223, RZ, R27 ;  /* 0x0000001bffdf7221 */ /* 0x000fc20000000000 */
[----:B------:R0:W-:Y:S01]  /*22f0*/  STL [R1], R227 ;  /* 0x000000e301007387 */ /* 0x0001e20000100800 */
[----:B------:R-:W-:-:S01]  /*2300*/  FADD R222, RZ, R28 ;  /* 0x0000001cffde7221 */ /* 0x000fc20000000000 */
[----:B------:R-:W-:Y:S01]  /*2310*/  FADD R221, RZ, R29 ;  /* 0x0000001dffdd7221 */ /* 0x000fe20000000000 */
[----:B------:R-:W-:-:S01]  /*2320*/  FADD R220, RZ, R30 ;  /* 0x0000001effdc7221 */ /* 0x000fc20000000000 */
[----:B------:R-:W-:Y:S01]  /*2330*/  FADD R219, RZ, R31 ;  /* 0x0000001fffdb7221 */ /* 0x000fe20000000000 */
[----:B------:R-:W-:-:S01]  /*2340*/  FADD R218, RZ, R32 ;  /* 0x00000020ffda7221 */ /* 0x000fc20000000000 */
[----:B------:R-:W-:Y:S01]  /*2350*/  FADD R217, RZ, R33 ;  /* 0x00000021ffd97221 */ /* 0x000fe20000000000 */
[----:B------:R-:W-:-:S01]  /*2360*/  FADD R216, RZ, R34 ;  /* 0x00000022ffd87221 */ /* 0x000fc20000000000 */
[----:B------:R-:W-:Y:S01]  /*2370*/  FADD R215, RZ, R35 ;  /* 0x00000023ffd77221 */ /* 0x000fe20000000000 */
[----:B------:R-:W-:-:S01]  /*2380*/  FADD R214, RZ, R36 ;  /* 0x00000024ffd67221 */ /* 0x000fc20000000000 */
[----:B0-----:R-:W-:Y:S01]  /*2390*/  FADD R227, RZ, R123 ;  /* 0x0000007bffe37221 */ /* 0x001fe20000000000 */
[----:B------:R-:W-:-:S01]  /*23a0*/  FADD R213, RZ, R37 ;  /* 0x00000025ffd57221 */ /* 0x000fc20000000000 */
[----:B------:R-:W-:Y:S01]  /*23b0*/  FADD R212, RZ, R38 ;  /* 0x00000026ffd47221 */ /* 0x000fe20000000000 */
[----:B------:R-:W-:-:S01]  /*23c0*/  FADD R211, RZ, R39 ;  /* 0x00000027ffd37221 */ /* 0x000fc20000000000 */
[----:B------:R-:W-:Y:S01]  /*23d0*/  FADD R210, RZ, R40 ;  /* 0x00000028ffd27221 */ /* 0x000fe20000000000 */
[----:B------:R0:W-:Y:S01]  /*23e0*/  STL [R1+0x4], R227 ;  /* 0x000004e301007387 */ /* 0x0001e20000100800 */
        /* <DEDUP_REMOVED lines=93> */
[----:B------:R-:W-:Y:S01]  /*29c0*/  UMOV UR6, URZ ;  /* 0x0000003f00067c82 */ /* 0x000fe20008000000 */
[----:B0-----:R-:W-:-:S05]  /*29d0*/  FADD R227, RZ, R130 ;  /* 0x00000082ffe37221 */ /* 0x001fca0000000000 */
[----:B------:R0:W-:Y:S02]  /*29e0*/  STL [R1+0x20], R227 ;  /* 0x000020e301007387 */ /* 0x0001e40000100800 */
        /* <DEDUP_REMOVED lines=42> */
.L_x_19:
[----:B------:R-:W-:-:S04]  /*2c90*/  UIADD3 UR18, UR5, 0x1, URZ ;  /* 0x0000000105127890 */ /* 0x000fc8000fffe03f */
[----:B------:R-:W-:-:S04]  /*2ca0*/  UISETP.NE.AND UP0, UPT, UR18, 0x9, UPT ;  /* 0x000000091200788c */ /* 0x000fc8000bf05270 */
[----:B------:R-:W-:Y:S02]  /*2cb0*/  USEL UR8, URZ, 0x1, UP0 ;  /* 0x000000013f087887 */ /* 0x000fe40008000000 */
[----:B------:R-:W-:Y:S02]  /*2cc0*/  USEL UR18, UR18, URZ, UP0 ;  /* 0x0000003f12127287 */ /* 0x000fe40008000000 */
[----:B------:R-:W-:-:S06]  /*2cd0*/  ULOP3.LUT UR8, UR4, UR8, URZ, 0x3c, !UPT ;  /* 0x0000000804087292 */ /* 0x000fcc000f8e3c3f */
[----:B0-----:R-:W-:Y:S01]  /*2ce0*/  IMAD.U32 R227, RZ, RZ, UR8 ;  /* 0x00000008ffe37e24 */ /* 0x001fe2000f8e00ff */
[----:B------:R-:W-:-:S06]  /*2cf0*/  UMOV UR8, 0x1 ;  /* 0x0000000100087882 */ /* 0x000fcc0000000000 */
.L_x_14:
[----:B------:R-:W-:-:S04]  /*2d00*/  UISETP.LT.AND UP0, UPT, UR12, 0x1, UPT ;  /* 0x000000010c00788c */ /* 0x000fc8000bf01270 */
[----:B------:R-:W-:-:S04]  /*2d10*/  USEL UR9, UR12, 0x1, UP0 ;  /* 0x000000010c097887 */ /* 0x000fc80008000000 */
[----:B------:R-:W-:-:S04]  /*2d20*/  UIADD3 UR9, UR12, -UR9, URZ ;  /* 0x800000090c097290 */ /* 0x000fc8000fffe03f */
[----:B------:R-:W-:-:S06]  /*2d30*/  UISETP.GE.AND UP0, UPT, UR9, 0x1, UPT ;  /* 0x000000010900788c */ /* 0x000fcc000bf06270 */
[----:B------:R-:W-:-:S13]  /*2d40*/  PLOP3.LUT P0, PT, PT, PT, UP0, 0x80, 0x0 ;  /* 0x000000000000781c */ /* 0x000fda0003f0f008 */
[----:B------:R-:W-:Y:S05]  /*2d50*/  @!P0 BRA `(.L_x_20) ;  /* 0x0000001000848947 */ /* 0x000fea0003800000 */
[----:B------:R-:W-:Y:S01]  /*2d60*/  IMAD.U32 R228, RZ, RZ, UR9 ;  /* 0x00000009ffe47e24 */ /* 0x000fe2000f8e00ff */
[----:B------:R-:W-:Y:S01]  /*2d70*/  UMOV UR23, UR5 ;  /* 0x0000000500177c82 */ /* 0x000fe20008000000 */
[----:B------:R-:W-:-:S05]  /*2d80*/  ULDC UR24, c[0x0][0x50c] ;  /* 0x0001430000187ab9 */ /* 0x000fca0000000800 */
.L_x_28:
[----:B------:R-:W-:-:S06]  /*2d90*/  UISETP.NE.AND UP0, UPT, UR21, 0x3, UPT ;  /* 0x000000031500788c */ /* 0x000fcc000bf05270 */
[----:B------:R-:W-:-:S13]  /*2da0*/  PLOP3.LUT P1, PT, PT, PT, UP0, 0x80, 0x0 ;  /* 0x000000000000781c */ /* 0x000fda0003f2f008 */
[----:B01----:R-:W-:Y:S05]  /*2db0*/  @!P1 BRA `(.L_x_21) ;  /* 0x0000000000049947 */ /* 0x003fea0003800000 */
[----:B------:R-:W-:Y:S01]  /*2dc0*/  BPT.TRAP 0x1 ;  /* 0x000000040000795c */ /* 0x000fe20000300000 */
.L_x_21:
[----:B------:R-:W0:Y:S01]  /*2dd0*/  S2UR UR9, SR_CgaCtaId ;  /* 0x00000000000979c3 */ /* 0x000e220000008800 */
[----:B------:R-:W-:Y:S01]  /*2de0*/  UMOV UR14, 0x400 ;  /* 0x00000400000e7882 */ /* 0x000fe20000000000 */
[----:B------:R-:W-:Y:S01]  /*2df0*/  SHF.L.U32 R229, R227, 0x1f, RZ ;  /* 0x0000001fe3e57819 */ /* 0x000fe200000006ff */
[----:B0-----:R-:W-:-:S04]  /*2e00*/  ULEA UR14, UR9, UR14, 0x18 ;  /* 0x0000000e090e7291 */ /* 0x001fc8000f8ec03f */
[----:B------:R-:W-:-:S09]  /*2e10*/  ULEA UR9, UR18, UR14, 0x3 ;  /* 0x0000000e12097291 */ /* 0x000fd2000f8e183f */
[----:B------:R0:W1:Y:S01]  /*2e20*/  SYNCS.PHASECHK.TRANS64.TRYWAIT P0, [UR9], R229 ;  /* 0x000000e5ff0075a7 */ /* 0x0000620008000149 */
[----:B------:R-:W-:Y:S05]  /*2e30*/  @!P1 BRA `(.L_x_22) ;  /* 0x0000000000049947 */ /* 0x000fea0003800000 */
[----:B------:R-:W-:Y:S01]  /*2e40*/  BPT.TRAP 0x1 ;  /* 0x000000040000795c */ /* 0x000fe20000300000 */
.L_x_22:
[----:B-1----:R-:W-:Y:S05]  /*2e50*/  @P0 BRA `(.L_x_23) ;  /* 0x0000000000080947 */ /* 0x002fea0003800000 */
[----:B------:R-:W1:Y:S02]  /*2e60*/  SYNCS.PHASECHK.TRANS64.TRYWAIT P0, [UR9], R229 ;  /* 0x000000e5ff0075a7 */ /* 0x000e640008000149 */
[----:B-1----:R-:W-:Y:S05]  /*2e70*/  @!P0 BRA `(.L_x_24) ;  /* 0x000000d400388947 */ /* 0x002fea0003800000 */
.L_x_23:
[----:B------:R-:W-:Y:S01]  /*2e80*/  UIADD3 UR9, UR14, 0x12180, URZ ;  /* 0x000121800e097890 */ /* 0x000fe2000fffe03f */
[----:B------:R-:W-:Y:S01]  /*2e90*/  WARPGROUP.ARRIVE ;  /* 0x00000000000079c5 */ /* 0x000fe20000000000 */
[----:B------:R-:W-:Y:S02]  /*2ea0*/  UISETP.NE.AND UP0, UPT, UR7, URZ, UPT ;  /* 0x0000003f0700728c */ /* 0x000fe4000bf05270 */
[----:B------:R-:W-:Y:S02]  /*2eb0*/  USHF.R.U32.HI UR9, URZ, 0x4, UR9 ;  /* 0x000000043f097899 */ /* 0x000fe40008011609 */
[----:B------:R-:W-:Y:S02]  /*2ec0*/  USEL UR8, UR8, URZ, !UP0 ;  /* 0x0000003f08087287 */ /* 0x000fe4000c000000 */
[----:B------:R-:W-:Y:S02]  /*2ed0*/  ULOP3.LUT UR9, UR9, 0x3fff, URZ, 0xc0, !UPT ;  /* 0x00003fff09097892 */ /* 0x000fe4000f8ec03f */
[----:B------:R-:W-:-:S02]  /*2ee0*/  ULOP3.LUT UR7, UR15, 0x10000, URZ, 0xfc, !UPT ;  /* 0x000100000f077892 */ /* 0x000fc4000f8efc3f */
[----:B------:R-:W-:Y:S02]  /*2ef0*/  ULOP3.LUT UR9, UR9, 0x10000, URZ, 0xfc, !UPT ;  /* 0x0001000009097892 */ /* 0x000fe4000f8efc3f */
[----:B------:R-:W-:Y:S02]  /*2f00*/  UISETP.NE.U32.AND UP0, UPT, UR8, URZ, UPT ;  /* 0x0000003f0800728c */ /* 0x000fe4000bf05070 */
[----:B------:R-:W-:Y:S02]  /*2f10*/  ULEA UR8, UR18, UR7, 0x9 ;  /* 0x0000000712087291 */ /* 0x000fe4000f8e483f */
[----:B------:R-:W-:Y:S01]  /*2f20*/  ULEA UR10, UR18, UR9, 0xa ;  /* 0x00000009120a7291 */ /* 0x000fe2000f8e503f */
[----:B------:R-:W-:Y:S02]  /*2f30*/  UMOV UR11, 0x80000020 ;  /* 0x80000020000b7882 */ /* 0x000fe40000000000 */
[----:B------:R-:W-:Y:S01]  /*2f40*/  UMOV UR9, 0x80000020 ;  /* 0x8000002000097882 */ /* 0x000fe20000000000 */
[----:B------:R-:W-:-:S05]  /*2f50*/  UIADD3 UR6, UR6, 0x2, URZ ;  /* 0x0000000206067890 */ /* 0x000fca000fffe03f */
[----:B------:R-:W-:Y:S01]  /*2f60*/  QGMMA.64x256x32.F32.E4M3.E4M3 R24, gdesc[UR8], R24, UP0 ;  /* 0x03e00000081879f3 */ /* 0x000fe2000bf00818 */
[----:B------:R-:W-:Y:S02]  /*2f70*/  UIADD3 UR8, UR8, 0x2, URZ ;  /* 0x0000000208087890 */ /* 0x000fe4000fffe03f */
[----:B------:R-:W-:Y:S01]  /*2f80*/  UIADD3 UR10, UR10, 0x2, URZ ;  /* 0x000000020a0a7890 */ /* 0x000fe2000fffe03f */
[----:B------:R-:W-:Y:S01]  /*2f90*/  UMOV UR9, 0x80000020 ;  /* 0x8000002000097882 */ /* 0x000fe20000000000 */
[----:B------:R-:W-:Y:S01]  /*2fa0*/  UMOV UR11, 0x80000020 ;  /* 0x80000020000b7882 */ /* 0x000fe20000000000 */
[----:B------:R-:W-:-:S04]  /*2fb0*/  UISETP.NE.AND UP0, UPT, UR6, UR24, UPT ;  /* 0x000000180600728c */ /* 0x000fc8000bf05270 */
[----:B------:R-:W-:-:S06]  /*2fc0*/  USEL UR7, URZ, 0x1, UP0 ;  /* 0x000000013f077887 */ /* 0x000fcc0008000000 */
[----:B------:R-:W-:-:S12]  /*2fd0*/  ISETP.NE.AND P0, PT, RZ, UR7, PT ;  /* 0x00000007ff007c0c */ /* 0x000fd8000bf05270 */
[----:B------:R-:W-:Y:S03]  /*2fe0*/  QGMMA.64x256x32.F32.E4M3.E4M3 R24, gdesc[UR8], R24, gsb0 ;  /* 0x03e00000081879f3 */ /* 0x000fe60008000818 */
[----:B------:R-:W-:Y:S02]  /*2ff0*/  WARPGROUP.DEPBAR.LE gsb0, 0x1 ;  /* 0x00008000000079c5 */ /* 0x000fe40000010100 */
[----:B------:R-:W-:Y:S05]  /*3000*/  @!P0 BRA `(.L_x_25) ;  /* 0x0000000c00808947 */ /* 0x000fea0003800000 */
[----:B------:R-:W-:Y:S02]  /*3010*/  WARPGROUP.DEPBAR.LE gsb0, 0x0 ;  /* 0x00008000000079c5 */ /* 0x000fe40000010000 */
[----:B------:R-:W-:-:S01]  /*3020*/  FADD R226, R24, R226 ;  /* 0x000000e218e27221 */ /* 0x000fc20000000000 */
[----:B------:R-:W-:Y:S01]  /*3030*/  FADD R225, R25, R225 ;  /* 0x000000e119e17221 */ /* 0x000fe20000000000 */
[----:B------:R1:W-:Y:S01]  /*3040*/  STL [R1+0x88], R227 ;  /* 0x000088e301007387 */ /* 0x0003e20000100800 */
[----:B------:R-:W-:-:S01]  /*3050*/  FADD R224, R26, R224 ;  /* 0x000000e01ae07221 */ /* 0x000fc20000000000 */
[----:B------:R-:W-:Y:S01]  /*3060*/  FADD R223, R27, R223 ;  /* 0x000000df1bdf7221 */ /* 0x000fe20000000000 */
[----:B------:R-:W-:-:S01]  /*3070*/  FADD R222, R28, R222 ;  /* 0x000000de1cde7221 */ /* 0x000fc20000000000 */
[----:B------:R-:W-:Y:S01]  /*3080*/  FADD R221, R29, R221 ;  /* 0x000000dd1ddd7221 */ /* 0x000fe20000000000 */
[----:B-1----:R-:W3:Y:S04]  /*3090*/  LDL.LU R227, [R1+0x30] ;  /* 0x0000300001e37983 */ /* 0x002ee80000300800 */
[----:B------:R1:W-:Y:S01]  /*30a0*/  STL [R1+0x8c], R226 ;  /* 0x00008ce201007387 */ /* 0x0003e20000100800 */
[----:B------:R-:W-:-:S01]  /*30b0*/  FADD R220, R30, R220 ;  /* 0x000000dc1edc7221 */ /* 0x000fc20000000000 */
[----:B------:R-:W-:-:S02]  /*30c0*/  FADD R219, R31, R219 ;  /* 0x000000db1fdb7221 */ /* 0x000fc40000000000 */
[----:B-1----:R-:W4:Y:S04]  /*30d0*/  LDL.LU R226, [R1+0x2c] ;  /* 0x00002c0001e27983 */ /* 0x002f280000300800 */
[----:B------:R1:W-:Y:S01]  /*30e0*/  STL [R1+0x90], R225 ;  /* 0x000090e101007387 */ /* 0x0003e20000100800 */
[----:B------:R-:W-:-:S03]  /*30f0*/  FADD R218, R32, R218 ;  /* 0x000000da20da7221 */ /* 0x000fc60000000000 */
[----:B-1----:R-:W2:Y:S04]  /*3100*/  LDL.LU R225, [R1+0x28] ;  /* 0x0000280001e17983 */ /* 0x002ea80000300800 */
        /* <DEDUP_REMOVED lines=9> */
[----:B------:R1:W-:Y:S04]  /*31a0*/  STL [R1+0xa0], R221 ;  /* 0x0000a0dd01007387 */ /* 0x0003e80000100800 */
        /* <DEDUP_REMOVED lines=12> */
[----:B-1----:R-:W2:Y:S01]  /*3270*/  LDL.LU R215, [R1] ;  /* 0x0000000001d77983 */ /* 0x002ea20000300800 */
[----:B------:R-:W-:-:S01]  /*3280*/  FADD R214, R36, R214 ;  /* 0x000000d624d67221 */ /* 0x000fc20000000000 */
[----:B------:R-:W-:Y:S01]  /*3290*/  FADD R213, R37, R213 ;  /* 0x000000d525d57221 */ /* 0x000fe20000000000 */
[----:B------:R-:W-:-:S01]  /*32a0*/  FADD R212, R38, R212 ;  /* 0x000000d426d47221 */ /* 0x000fc20000000000 */
[----:B------:R-:W-:Y:S01]  /*32b0*/  FADD R211, R39, R211 ;  /* 0x000000d327d37221 */ /* 0x000fe20000000000 */
[----:B------:R-:W-:-:S01]  /*32c0*/  FADD R210, R40, R210 ;  /* 0x000000d228d27221 */ /* 0x000fc20000000000 */
[----:B------:R-:W-:Y:S01]  /*32d0*/  STL [R1+0xbc], R214 ;  /* 0x0000bcd601007387 */ /* 0x000fe20000100800 */
        /* <DEDUP_REMOVED lines=11> */
[----:B------:R1:W-:Y:S01]  /*3390*/  STL [R1+0xc8], R211 ;  /* 0x0000c8d301007387 */ /* 0x0003e20000100800 */
[----:B------:R-:W-:-:S01]  /*33a0*/  FADD R200, R50, R200 ;  /* 0x000000c832c87221 */ /* 0x000fc20000000000 */
[----:B------:R-:W-:Y:S01]  /*33b0*/  FADD R199, R51, R199 ;  /* 0x000000c733c77221 */ /* 0x000fe20000000000 */
        /* <DEDUP_REMOVED lines=69> */
[----:B-----5:R-:W-:Y:S01]  /*3810*/  FADD R0, R121, R0 ;  /* 0x0000000079007221 */ /* 0x020fe20000000000 */
[----:B---3--:R-:W-:-:S01]  /*3820*/  FADD R227, R134, R227 ;  /* 0x000000e386e37221 */ /* 0x008fc20000000000 */
[----:B----4-:R-:W-:Y:S01]  /*3830*/  FADD R226, R133, R226 ;  /* 0x000000e285e27221 */ /* 0x010fe20000000000 */
[----:B--2---:R-:W-:-:S01]  /*3840*/  FADD R225, R132, R225 ;  /* 0x000000e184e17221 */ /* 0x004fc20000000000 */
        /* <DEDUP_REMOVED lines=9> */
[----:B------:R-:W-:-:S05]  /*38e0*/  FADD R215, R122, R215 ;  /* 0x000000d77ad77221 */ /* 0x000fca0000000000 */
[----:B------:R2:W-:Y:S04]  /*38f0*/  STL [R1], R215 ;  /* 0x000000d701007387 */ /* 0x0005e80000100800 */
[----:B------:R3:W-:Y:S04]  /*3900*/  STL [R1+0x4], R216 ;  /* 0x000004d801007387 */ /* 0x0007e80000100800 */
        /* <DEDUP_REMOVED lines=8> */
[----:B-1----:R-:W4:Y:S04]  /*3990*/  LDL.LU R211, [R1+0x34] ;  /* 0x0000340001d37983 */ /* 0x002f280000300800 */
[----:B------:R1:W-:Y:S04]  /*39a0*/  STL [R1+0x28], R225 ;  /* 0x000028e101007387 */ /* 0x0003e80000100800 */
[----:B------:R-:W4:Y:S04]  /*39b0*/  LDL.LU R212, [R1+0x38] ;  /* 0x0000380001d47983 */ /* 0x000f280000300800 */
[----:B------:R1:W-:Y:S04]  /*39c0*/  STL [R1+0x2c], R226 ;  /* 0x00002ce201007387 */ /* 0x0003e80000100800 */
[----:B------:R-:W4:Y:S04]  /*39d0*/  LDL.LU R213, [R1+0x3c] ;  /* 0x00003c0001d57983 */ /* 0x000f280000300800 */
[----:B------:R1:W-:Y:S04]  /*39e0*/  STL [R1+0x30], R227 ;  /* 0x000030e301007387 */ /* 0x0003e80000100800 */
[----:B------:R-:W4:Y:S04]  /*39f0*/  LDL.LU R214, [R1+0x40] ;  /* 0x0000400001d67983 */ /* 0x000f280000300800 */
[----:B--2---:R-:W2:Y:S04]  /*3a00*/  LDL.LU R215, [R1+0x44] ;  /* 0x0000440001d77983 */ /* 0x004ea80000300800 */
[----:B---3--:R-:W3:Y:S04]  /*3a10*/  LDL.LU R216, [R1+0x48] ;  /* 0x0000480001d87983 */ /* 0x008ee80000300800 */
[----:B----4-:R-:W4:Y:S04]  /*3a20*/  LDL.LU R217, [R1+0x4c] ;  /* 0x00004c0001d97983 */ /* 0x010f280000300800 */
[----:B0-----:R-:W4:Y:S04]  /*3a30*/  LDL.LU R218, [R1+0x50] ;  /* 0x0000500001da7983 */ /* 0x001f280000300800 */
[----:B------:R-:W4:Y:S04]  /*3a40*/  LDL.LU R219, [R1+0x54] ;  /* 0x0000540001db7983 */ /* 0x000f280000300800 */
[----:B------:R-:W4:Y:S04]  /*3a50*/  LDL.LU R220, [R1+0x58] ;  /* 0x0000580001dc7983 */ /* 0x000f280000300800 */
[----:B------:R-:W4:Y:S04]  /*3a60*/  LDL.LU R221, [R1+0x5c] ;  /* 0x00005c0001dd7983 */ /* 0x000f280000300800 */
[----:B------:R-:W4:Y:S04]  /*3a70*/  LDL.LU R222, [R1+0x60] ;  /* 0x0000600001de7983 */ /* 0x000f280000300800 */
[----:B------:R-:W4:Y:S04]  /*3a80*/  LDL.LU R223, [R1+0x64] ;  /* 0x0000640001df7983 */ /* 0x000f280000300800 */
[----:B------:R-:W4:Y:S04]  /*3a90*/  LDL.LU R224, [R1+0x68] ;  /* 0x0000680001e07983 */ /* 0x000f280000300800 */
[----:B-1----:R-:W4:Y:S04]  /*3aa0*/  LDL.LU R225, [R1+0x6c] ;  /* 0x00006c0001e17983 */ /* 0x002f280000300800 */
[----:B------:R-:W4:Y:S04]  /*3ab0*/  LDL.LU R226, [R1+0x70] ;  /* 0x0000700001e27983 */ /* 0x000f280000300800 */
[----:B------:R-:W4:Y:S01]  /*3ac0*/  LDL.LU R227, [R1+0x74] ;  /* 0x0000740001e37983 */ /* 0x000f220000300800 */
[----:B------:R-:W-:-:S05]  /*3ad0*/  FADD R211, R135, R211 ;  /* 0x000000d387d37221 */ /* 0x000fca0000000000 */
[----:B------:R0:W-:Y:S01]  /*3ae0*/  STL [R1+0x34], R211 ;  /* 0x000034d301007387 */ /* 0x0001e20000100800 */
[----:B------:R-:W-:-:S03]  /*3af0*/  FADD R212, R136, R212 ;  /* 0x000000d488d47221 */ /* 0x000fc60000000000 */
[----:B0-----:R1:W5:Y:S01]  /*3b00*/  LDL.LU R211, [R1+0xc8] ;  /* 0x0000c80001d37983 */ /* 0x0013620000300800 */
[----:B------:R-:W-:-:S03]  /*3b10*/  FADD R213, R137, R213 ;  /* 0x000000d589d57221 */ /* 0x000fc60000000000 */
[----:B------:R0:W-:Y:S01]  /*3b20*/  STL [R1+0x38], R212 ;  /* 0x000038d401007387 */ /* 0x0001e20000100800 */
[----:B------:R-:W-:-:S01]  /*3b30*/  FADD R214, R138, R214 ;  /* 0x000000d68ad67221 */ /* 0x000fc20000000000 */
[----:B--2---:R-:W-:Y:S02]  /*3b40*/  FADD R215, R139, R215 ;  /* 0x000000d78bd77221 */ /* 0x004fe40000000000 */
[----:B0-----:R1:W5:Y:S01]  /*3b50*/  LDL.LU R212, [R1+0xc4] ;  /* 0x0000c40001d47983 */ /* 0x0013620000300800 */
[----:B---3--:R-:W-:-:S03]  /*3b60*/  FADD R216, R140, R216 ;  /* 0x000000d88cd87221 */ /* 0x008fc60000000000 */
[----:B------:R0:W-:Y:S01]  /*3b70*/  STL [R1+0x3c], R213 ;  /* 0x00003cd501007387 */ /* 0x0001e20000100800 */
[----:B----4-:R-:W-:-:S03]  /*3b80*/  FADD R217, R141, R217 ;  /* 0x000000d98dd97221 */ /* 0x010fc60000000000 */
[----:B0-----:R1:W5:Y:S01]  /*3b90*/  LDL.LU R213, [R1+0xc0] ;  /* 0x0000c00001d57983 */ /* 0x0013620000300800 */
[----:B------:R-:W-:-:S03]  /*3ba0*/  FADD R218, R142, R218 ;  /* 0x000000da8eda7221 */ /* 0x000fc60000000000 */
[----:B------:R0:W-:Y:S01]  /*3bb0*/  STL [R1+0x40], R214 ;  /* 0x000040d601007387 */ /* 0x0001e20000100800 */
[----:B------:R-:W-:-:S01]  /*3bc0*/  FADD R219, R143, R219 ;  /* 0x000000db8fdb7221 */ /* 0x000fc20000000000 */
[----:B------:R-:W-:Y:S02]  /*3bd0*/  FADD R220, R144, R220 ;  /* 0x000000dc90dc7221 */ /* 0x000fe40000000000 */
[----:B0-----:R1:W5:Y:S04]  /*3be0*/  LDL.LU R214, [R1+0xbc] ;  /* 0x0000bc0001d67983 */ /* 0x0013680000300800 */
[----:B------:R0:W-:Y:S01]  /*3bf0*/  STL [R1+0x44], R215 ;  /* 0x000044d701007387 */ /* 0x0001e20000100800 */
[----:B------:R-:W-:-:S01]  /*3c00*/  FADD R221, R145, R221 ;  /* 0x000000dd91dd7221 */ /* 0x000fc20000000000 */
[----:B------:R-:W-:-:S02]  /*3c10*/  FADD R222, R146, R222 ;  /* 0x000000de92de7221 */ /* 0x000fc40000000000 */
[----:B0-----:R1:W5:Y:S04]  /*3c20*/  LDL.LU R215, [R1+0xb8] ;  /* 0x0000b80001d77983 */ /* 0x0013680000300800 */
[----:B------:R0:W-:Y:S01]  /*3c30*/  STL [R1+0x48], R216 ;  /* 0x000048d801007387 */ /* 0x0001e20000100800 */
[----:B------:R-:W-:-:S03]  /*3c40*/  FADD R223, R147, R223 ;  /* 0x000000df93df7221 */ /* 0x000fc60000000000 */
        /* <DEDUP_REMOVED lines=13> */
[----:B------:R0:W-:Y:S04]  /*3d20*/  STL [R1+0x5c], R221 ;  /* 0x00005cdd01007387 */ /* 0x0001e80000100800 */
        /* <DEDUP_REMOVED lines=12> */
[----:B0-----:R1:W5:Y:S01]  /*3df0*/  LDL.LU R227, [R1+0x88] ;  /* 0x0000880001e37983 */ /* 0x0013620000300800 */
[----:B------:R-:W-:-:S05]  /*3e00*/  UMOV UR6, URZ ;  /* 0x0000003f00067c82 */ /* 0x000fca0008000000 */
.L_x_25:
[----:B------:R-:W-:Y:S05]  /*3e10*/  @!P1 BRA `(.L_x_26) ;  /* 0x0000000000049947 */ /* 0x000fea0003800000 */
[----:B------:R-:W-:Y:S01]  /*3e20*/  BPT.TRAP 0x1 ;  /* 0x000000040000795c */ /* 0x000fe20000300000 */
.L_x_26:
[----:B------:R-:W-:Y:S02]  /*3e30*/  UISETP.GT.U32.AND UP0, UPT, UR13, 0x1, UPT ;  /* 0x000000010d00788c */ /* 0x000fe4000bf04070 */
[----:B------:R-:W-:-:S04]  /*3e40*/  ULEA UR8, UR23, UR14, 0x3 ;  /* 0x0000000e17087291 */ /* 0x000fc8000f8e183f */
[----:B------:R-:W-:Y:S01]  /*3e50*/  UIADD3 UR8, UR8, 0x48, URZ ;  /* 0x0000004808087890 */ /* 0x000fe2000fffe03f */
[----:B------:R-:W-:-:S03]  /*3e60*/  PLOP3.LUT P0, PT, PT, PT, UP0, 0x80, 0x0 ;  /* 0x000000000000781c */ /* 0x000fc60003f0f008 */
[----:B------:R-:W-:-:S09]  /*3e70*/  UPRMT UR8, URZ, 0x654, UR8 ;  /* 0x000006543f087896 */ /* 0x000fd20008000008 */
[----:B------:R-:W-:Y:S01]  /*3e80*/  SYNCS.ARRIVE.TRANS64.RED.A1T0 RZ, [UR8], RZ ;  /* 0x000000ffffff79a7 */ /* 0x000fe20008100408 */
[----:B------:R-:W-:Y:S05]  /*3e90*/  @P0 BRA `(.L_x_27) ;  /* 0x0000000000040947 */ /* 0x000fea0003800000 */
[----:B------:R-:W-:Y:S01]  /*3ea0*/  BPT.TRAP 0x1 ;  /* 0x000000040000795c */ /* 0x000fe20000300000 */
.L_x_27:
[----:B------:R-:W-:Y:S01]  /*3eb0*/  UIADD3 UR18, UR18, 0x1, URZ ;  /* 0x0000000112127890 */ /* 0x000fe2000fffe03f */
[C---:B------:R-:W-:Y:S01]  /*3ec0*/  ISETP.GT.AND P0, PT, R228.reuse, 0x1, PT ;  /* 0x00000001e400780c */ /* 0x040fe20003f04270 */
[----:B------:R-:W-:Y:S01]  /*3ed0*/  UIADD3 UR23, UR23, 0x1, URZ ;  /* 0x0000000117177890 */ /* 0x000fe2000fffe03f */
[----:B------:R-:W-:Y:S01]  /*3ee0*/  VIADD R228, R228, 0xffffffff ;  /* 0xffffffffe4e47836 */ /* 0x000fe20000000000 */
[----:B------:R-:W-:Y:S02]  /*3ef0*/  UISETP.NE.AND UP0, UPT, UR18, 0x9, UPT ;  /* 0x000000091200788c */ /* 0x000fe4000bf05270 */
[----:B------:R-:W-:Y:S02]  /*3f00*/  UISETP.NE.AND UP1, UPT, UR23, 0x9, UPT ;  /* 0x000000091700788c */ /* 0x000fe4000bf25270 */
[----:B------:R-:W-:Y:S02]  /*3f10*/  USEL UR8, URZ, 0x1, UP0 ;  /* 0x000000013f087887 */ /* 0x000fe40008000000 */
[----:B------:R-:W-:-:S02]  /*3f20*/  USEL UR18, UR18, URZ, UP0 ;  /* 0x0000003f12127287 */ /* 0x000fc40008000000 */
[----:B------:R-:W-:Y:S02]  /*3f30*/  USEL UR23, UR23, URZ, UP1 ;  /* 0x0000003f17177287 */ /* 0x000fe40008800000 */
[----:B-----5:R-:W-:Y:S01]  /*3f40*/  LOP3.LUT R227, R227, UR8, RZ, 0x3c, !PT ;  /* 0x00000008e3e37c12 */ /* 0x020fe2000f8e3cff */
[----:B------:R-:W-:Y:S01]  /*3f50*/  UMOV UR8, 0x1 ;  /* 0x0000000100087882 */ /* 0x000fe20000000000 */
[----:B------:R-:W-:Y:S08]  /*3f60*/  @P0 BRA `(.L_x_28) ;  /* 0xffffffec00880947 */ /* 0x000ff0000383ffff */
.L_x_20:
[----:B------:R-:W-:-:S04]  /*3f70*/  UISETP.NE.AND UP0, UPT, UR6, URZ, UPT ;  /* 0x0000003f0600728c */ /* 0x000fc8000bf05270 */
[----:B------:R-:W-:-:S06]  /*3f80*/  USEL UR6, URZ, 0x1, !UP0 ;  /* 0x000000013f067887 */ /* 0x000fcc000c000000 */
[----:B------:R-:W-:-:S13]  /*3f90*/  ISETP.NE.AND P0, PT, RZ, UR6, PT ;  /* 0x00000006ff007c0c */ /* 0x000fda000bf05270 */
[----:B------:R-:W-:Y:S05]  /*3fa0*/  @!P0 BRA `(.L_x_29) ;  /* 0x0000000c00dc8947 */ /* 0x000fea0003800000 */
[----:B------:R-:W3:Y:S04]  /*3fb0*/  LDL.LU R227, [R1+0x74] ;  /* 0x0000740001e37983 */ /* 0x000ee80000300800 */
[----:B---3--:R3:W-:Y:S04]  /*3fc0*/  STL [R1+0x88], R227 ;  /* 0x000088e301007387 */ /* 0x0087e80000100800 */
[----:B---3--:R-:W3:Y:S04]  /*3fd0*/  LDL.LU R227, [R1+0x70] ;  /* 0x0000700001e37983 */ /* 0x008ee80000300800 */
        /* <DEDUP_REMOVED lines=55> */
[----:B---3--:R-:W3:Y:S01]  /*4350*/  LDL.LU R227, [R1] ;  /* 0x0000000001e37983 */ /* 0x008ee20000300800 */
[----:B------:R-:W-:-:S02]  /*4360*/  WARPGROUP.DEPBAR.LE gsb0, 0x0 ;  /* 0x00008000000079c5 */ /* 0x000fc40000010000 */
[----:B------:R-:W-:Y:S01]  /*4370*/  FADD R226, R24, R226 ;  /* 0x000000e218e27221 */ /* 0x000fe20000000000 */
        /* <DEDUP_REMOVED lines=97> */
[----:B---3--:R-:W-:-:S05]  /*4990*/  FADD R227, R122, R227 ;  /* 0x000000e37ae37221 */ /* 0x008fca0000000000 */
[----:B------:R3:W-:Y:S04]  /*49a0*/  STL [R1], R227 ;  /* 0x000000e301007387 */ /* 0x0007e80000100800 */
[----:B---3--:R-:W3:Y:S02]  /*49b0*/  LDL.LU R227, [R1+0xf8] ;  /* 0x0000f80001e37983 */ /* 0x008ee40000300800 */
[----:B---3--:R-:W-:-:S05]  /*49c0*/  FADD R227, R123, R227 ;  /* 0x000000e37be37221 */ /* 0x008fca0000000000 */
[----:B------:R3:W-:Y:S04]  /*49d0*/  STL [R1+0x4], R227 ;  /* 0x000004e301007387 */ /* 0x0007e80000100800 */
        /* <DEDUP_REMOVED lines=83> */
[----:B------:R3:W-:Y:S02]  /*4f10*/  STL [R1+0x74], R227 ;  /* 0x000074e301007387 */ /* 0x0007e40000100800 */
.L_x_29:
[----:B------:R-:W-:Y:S02]  /*4f20*/  WARPGROUP.DEPBAR.LE gsb0, 0x0 ;  /* 0x00008000000079c5 */ /* 0x000fe40000010000 */
[----:B------:R-:W4:Y:S02]  /*4f30*/  LDC R24, c[0x0][0x28c] ;  /* 0x0000a300ff187b82 */ /* 0x000f240000000800 */
[----:B----4-:R-:W-:-:S13]  /*4f40*/  ISETP.GE.AND P0, PT, R24, 0x1, PT ;  /* 0x000000011800780c */ /* 0x010fda0003f06270 */
[----:B------:R-:W-:Y:S05]  /*4f50*/  @!P0 BRA `(.L_x_30) ;  /* 0x0000000000488947 */ /* 0x000fea0003800000 */
[----:B------:R-:W-:-:S06]  /*4f60*/  UISETP.NE.AND UP0, UPT, UR21, 0x3, UPT ;  /* 0x000000031500788c */ /* 0x000fcc000bf05270 */
[----:B------:R-:W-:-:S13]  /*4f70*/  PLOP3.LUT P0, PT, PT, PT, UP0, 0x80, 0x0 ;  /* 0x000000000000781c */ /* 0x000fda0003f0f008 */
[----:B------:R-:W-:Y:S05]  /*4f80*/  @!P0 BRA `(.L_x_31) ;  /* 0x0000000000048947 */ /* 0x000fea0003800000 */
[----:B------:R-:W-:Y:S01]  /*4f90*/  BPT.TRAP 0x1 ;  /* 0x000000040000795c */ /* 0x000fe20000300000 */
.L_x_31:
[----:B------:R-:W-:-:S04]  /*4fa0*/  UISETP.LT.AND UP0, UPT, UR12, 0x1, UPT ;  /* 0x000000010c00788c */ /* 0x000fc8000bf01270 */
[----:B------:R-:W-:Y:S02]  /*4fb0*/  USEL UR8, UR12, 0x1, UP0 ;  /* 0x000000010c087887 */ /* 0x000fe40008000000 */
[----:B------:R-:W-:Y:S02]  /*4fc0*/  UISETP.GT.U32.AND UP0, UPT, UR13, 0x1, UPT ;  /* 0x000000010d00788c */ /* 0x000fe4000bf04070 */
[----:B------:R-:W-:-:S04]  /*4fd0*/  UIADD3 UR8, UR5, UR12, -UR8 ;  /* 0x0000000c05087290 */ /* 0x000fc8000fffe808 */
[----:B------:R-:W-:Y:S01]  /*4fe0*/  UIMAD.WIDE.U32 UR6, UR8, 0x38e38e39, URZ ;  /* 0x38e38e39080678a5 */ /* 0x000fe2000f8e003f */
[----:B------:R-:W-:-:S03]  /*4ff0*/  PLOP3.LUT P0, PT, PT, PT, UP0, 0x80, 0x0 ;  /* 0x000000000000781c */ /* 0x000fc60003f0f008 */
[----:B------:R-:W-:-:S04]  /*5000*/  USHF.R.U32.HI UR6, URZ, 0x1, UR7 ;  /* 0x000000013f067899 */ /* 0x000fc80008011607 */
[----:B------:R-:W-:-:S04]  /*5010*/  UIMAD UR8, UR6, -0x9, UR8 ;  /* 0xfffffff7060878a4 */ /* 0x000fc8000f8e0208 */
[----:B------:R-:W-:-:S04]  /*5020*/  ULEA UR8, UR8, UR14, 0x3 ;  /* 0x0000000e08087291 */ /* 0x000fc8000f8e183f */
[----:B------:R-:W-:-:S04]  /*5030*/  UIADD3 UR8, UR8, 0x48, URZ ;  /* 0x0000004808087890 */ /* 0x000fc8000fffe03f */
[----:B------:R-:W-:-:S09]  /*5040*/  UPRMT UR8, URZ, 0x654, UR8 ;  /* 0x000006543f087896 */ /* 0x000fd20008000008 */
[----:B------:R-:W-:Y:S01]  /*5050*/  SYNCS.ARRIVE.TRANS64.RED.A1T0 RZ, [UR8], RZ ;  /* 0x000000ffffff79a7 */ /* 0x000fe20008100408 */
[----:B------:R-:W-:Y:S05]  /*5060*/  @P0 BRA `(.L_x_30) ;  /* 0x0000000000040947 */ /* 0x000fea0003800000 */
[----:B------:R-:W-:Y:S01]  /*5070*/  BPT.TRAP 0x1 ;  /* 0x000000040000795c */ /* 0x000fe20000300000 */
.L_x_30:
[----:B------:R4:W-:Y:S01]  /*5080*/  STL [R1+0x8c], R2 ;  /* 0x00008c0201007387 */ /* 0x0009e20000100800 */
[----:B------:R-:W0:Y:S01]  /*5090*/  LDC R28, c[0x0][0x288] ;  /* 0x0000a200ff1c7b82 */ /* 0x000e220000000800 */
[----:B------:R-:W-:Y:S02]  /*50a0*/  UIADD3 UR9, UR12, UR5, URZ ;  /* 0x000000050c097290 */ /* 0x000fe4000fffe03f */
[----:B------:R1:W-:Y:S01]  /*50b0*/  STL [R1+0x88], R0 ;  /* 0x0000880001007387 */ /* 0x0003e20000100800 */
[----:B------:R-:W-:Y:S01]  /*50c0*/  USHF.R.S32.HI UR10, URZ, 0x1f, UR22 ;  /* 0x0000001f3f0a7899 */ /* 0x000fe20008011416 */
[----:B------:R-:W-:Y:S01]  /*50d0*/  ULDC.64 UR14, c[0x0][0x5d0] ;  /* 0x00017400000e7ab9 */ /* 0x000fe20000000a00 */
[----:B------:R-:W-:Y:S01]  /*50e0*/  ULDC UR11, c[0x0][0x284] ;  /* 0x0000a100000b7ab9 */ /* 0x000fe20000000800 */
[----:B----4-:R-:W4:Y:S01]  /*50f0*/  S2R R2, SR_TID.X ;  /* 0x0000000000027919 */ /* 0x010f220000002100 */
[----:B-1----:R-:W2:Y:S04]  /*5100*/  LDL.LU R0, [R1+0x80] ;  /* 0x0000800001007983 */ /* 0x002ea80000300800 */
[----:B---3--:R-:W3:Y:S01]  /*5110*/  LDL.LU R227, [R1+0x84] ;  /* 0x0000840001e37983 */ /* 0x008ee20000300800 */
[----:B------:R-:W-:-:S02]  /*5120*/  UISETP.GT.U32.AND UP0, UPT, UR9, 0x8, UPT ;  /* 0x000000080900788c */ /* 0x000fc4000bf04070 */
[----:B------:R-:W-:Y:S01]  /*5130*/  UISETP.GE.U32.AND UP1, UPT, UR12, 0x9, UPT ;  /* 0x000000090c00788c */ /* 0x000fe2000bf26070 */
[--C-:B----4-:R-:W-:Y:S02]  /*5140*/  SHF.R.U32.HI R24, RZ, 0x2, R2.reuse ;  /* 0x00000002ff187819 */ /* 0x110fe40000011602 */
[----:B------:R-:W-:Y:S02]  /*5150*/  LOP3.LUT R26, R2, 0x60, RZ, 0xc0, !PT ;  /* 0x00000060021a7812 */ /* 0x000fe400078ec0ff */
[----:B------:R-:W-:Y:S02]  /*5160*/  SHF.R.U32.HI R27, RZ, 0x7, R2 ;  /* 0x00000007ff1b7819 */ /* 0x000fe40000011602 */
[----:B------:R-:W-:Y:S02]  /*5170*/  LOP3.LUT R25, R24, 0x7, RZ, 0xc0, !PT ;  /* 0x0000000718197812 */ /* 0x000fe400078ec0ff */
[----:B------:R-:W-:Y:S02]  /*5180*/  SHF.R.U32.HI R26, RZ, 0x1, R26 ;  /* 0x00000001ff1a7819 */ /* 0x000fe4000001161a */
[----:B------:R-:W-:-:S02]  /*5190*/  LOP3.LUT R24, R27, 0x1, RZ, 0xc0, !PT ;  /* 0x000000011b187812 */ /* 0x000fc400078ec0ff */
[----:B------:R-:W-:-:S03]  /*51a0*/  IADD3 R29, RZ, -R26, -R25 ;  /* 0x8000001aff1d7210 */ /* 0x000fc60007ffe819 */
[C---:B------:R-:W-:Y:S02]  /*51b0*/  IMAD.SHL.U32 R30, R24.reuse, 0x40, RZ ;  /* 0x00000040181e7824 */ /* 0x040fe400078e00ff */
[----:B------:R-:W-:Y:S02]  /*51c0*/  IMAD R29, R24, -0x40, R29 ;  /* 0xffffffc0181d7824 */ /* 0x000fe400078e021d */
[----:B------:R-:W-:Y:S01]  /*51d0*/  IMAD.SHL.U32 R24, R2, 0x2, RZ ;  /* 0x0000000202187824 */ /* 0x000fe200078e00ff */
[----:B------:R-:W-:-:S04]  /*51e0*/  LOP3.LUT R27, R30, 0x40, R25, 0xe2, !PT ;  /* 0x000000401e1b7812 */ /* 0x000fc800078ee219 */
[----:B------:R-:W-:Y:S02]  /*51f0*/  LOP3.LUT R30, R24, 0x6, RZ, 0xc0, !PT ;  /* 0x00000006181e7812 */ /* 0x000fe400078ec0ff */
[----:B------:R-:W-:Y:S02]  /*5200*/  LOP3.LUT R24, R2, 0x3, RZ, 0xc0, !PT ;  /* 0x0000000302187812 */ /* 0x000fe400078ec0ff */
[----:B------:R1:W5:Y:S01]  /*5210*/  LDL.LU R2, [R1+0x8c] ;  /* 0x00008c0001027983 */ /* 0x0003620000300800 */
[----:B------:R-:W-:Y:S01]  /*5220*/  UIMAD.WIDE.U32 UR6, UR9, 0x38e38e39, URZ ;  /* 0x38e38e39090678a5 */ /* 0x000fe2000f8e003f */
[----:B--2---:R-:W-:Y:S01]  /*5230*/  PRMT R30, R30, 0x6540, R0 ;  /* 0x000065401e1e7816 */ /* 0x004fe20000000000 */
[----:B------:R-:W-:Y:S02]  /*5240*/  IMAD.SHL.U32 R35, R0, 0x100, RZ ;  /* 0x0000010000237824 */ /* 0x000fe400078e00ff */
[----:B------:R1:W5:Y:S01]  /*5250*/  LDL.LU R0, [R1+0x88] ;  /* 0x0000880001007983 */ /* 0x0003620000300800 */
[----:B0-----:R-:W-:Y:S01]  /*5260*/  IMAD R34, R24, -0x2, R28 ;  /* 0xfffffffe18227824 */ /* 0x001fe200078e021c */
[----:B------:R-:W-:Y:S01]  /*5270*/  UIMAD UR5, UR10, UR14, URZ ;  /* 0x0000000e0a0572a4 */ /* 0x000fe2000f8e023f */
[----:B------:R-:W-:Y:S01]  /*5280*/  ISETP.GE.AND P0, PT, R35, R28, PT ;  /* 0x0000001c2300720c */ /* 0x000fe20003f06270 */
[C---:B---3--:R-:W-:Y:S01]  /*5290*/  IMAD.SHL.U32 R28, R227.reuse, 0x80, RZ ;  /* 0x00000080e31c7824 */ /* 0x048fe200078e00ff */
[----:B------:R-:W-:Y:S01]  /*52a0*/  UISETP.LT.U32.AND UP0, UPT, UR12, 0x9, UP0 ;  /* 0x000000090c00788c */ /* 0x000fe20008701070 */
[--C-:B------:R-:W-:Y:S01]  /*52b0*/  SHF.R.S32.HI R31, RZ, 0x1f, R30.reuse ;  /* 0x0000001fff1f7819 */ /* 0x100fe2000001141e */
[----:B------:R-:W-:Y:S01]  /*52c0*/  UIMAD UR8, UR22, UR15, UR5 ;  /* 0x0000000f160872a4 */ /* 0x000fe2000f8e0205 */
[----:B------:R-:W-:Y:S01]  /*52d0*/  IMAD.U32 R25, RZ, RZ, UR14 ;  /* 0x0000000eff197e24 */ /* 0x000fe2000f8e00ff */
[C---:B------:R-:W-:Y:S01]  /*52e0*/  ISETP.GE.OR P0, PT, R28.reuse, UR11, P0 ;  /* 0x0000000b1c007c0c */ /* 0x040fe20008706670 */
[----:B------:R-:W-:Y:S01]  /*52f0*/  USEL UR5, URZ, 0x1, !UP0 ;  /* 0x000000013f057887 */ /* 0x000fe2000c000000 */
[----:B------:R-:W-:Y:S01]  /*5300*/  IMAD.WIDE R32, R227, 0x80, RZ ;  /* 0x00000080e3207825 */ /* 0x000fe200078e02ff */
[----:B------:R-:W-:Y:S01]  /*5310*/  USHF.R.U32.HI UR6, URZ, 0x1, UR7 ;  /* 0x000000013f067899 */ /* 0x000fe20008011607 */
[----:B------:R-:W-:Y:S01]  /*5320*/  IADD3 R38, -R28, UR11, R29 ;  /* 0x0000000b1c267c10 */ /* 0x000fe2000fffe11d */
[----:B------:R-:W-:Y:S01]  /*5330*/  ULOP3.LUT UR4, UR4, UR5, URZ, 0x3c, !UPT ;  /* 0x0000000504047292 */ /* 0x000fe2000f8e3c3f */
[----:B------:R-:W-:Y:S01]  /*5340*/  IMAD.WIDE.U32 R24, R25, UR22, R30 ;  /* 0x0000001619187c25 */ /* 0x000fe2000f8e001e */
[----:B------:R-:W-:Y:S01]  /*5350*/  UIMAD UR5, UR6, -0x9, UR9 ;  /* 0xfffffff7060578a4 */ /* 0x000fe2000f8e0209 */
[----:B------:R-:W-:Y:S01]  /*5360*/  LOP3.LUT R39, R32, R27, R26, 0xfe, !PT ;  /* 0x0000001b20277212 */ /* 0x000fe200078efe1a */
[----:B------:R-:W-:Y:S01]  /*5370*/  @UP1 ULOP3.LUT UR4, UR4, 0x1, UR6, 0x78, !UPT ;  /* 0x0000000104041892 */ /* 0x000fe2000f8e7806 */
[----:B------:R-:W-:-:S02]  /*5380*/  VIADD R25, R25, UR8 ;  /* 0x0000000819197c36 */ /* 0x000fc40008000000 */
[----:B------:R-:W-:Y:S02]  /*5390*/  IMAD.IADD R35, R34, 0x1, -R35 ;  /* 0x0000000122237824 */ /* 0x000fe400078e0a23 */
[----:B------:R-:W-:Y:S01]  /*53a0*/  IMAD.MOV.U32 R34, RZ, RZ, -0x1 ;  /* 0xffffffffff227424 */ /* 0x000fe200078e00ff */
[----:B-1----:R-:W-:Y:S06]  /*53b0*/  @P0 BRA `(.L_x_32) ;  /* 0x0000008c00980947 */ /* 0x002fec0003800000 */
[----:B------:R-:W0:Y:S01]  /*53c0*/  LDC.64 R28, c[0x0][0x5c8] ;  /* 0x00017200ff1c7b82 */ /* 0x000e220000000a00 */
[----:B------:R-:W-:Y:S01]  /*53d0*/  ULDC.64 UR6, c[0x0][0x5c0] ;  /* 0x0001700000067ab9 */ /* 0x000fe20000000a00 */
[----:B------:R-:W-:Y:S01]  /*53e0*/  BSSY B0, `(.L_x_32) ;  /* 0x00008e3000007945 */ /* 0x000fe20003800000 */
[-C--:B0-----:R-:W-:Y:S02]  /*53f0*/  IMAD R26, R33, R28.reuse, RZ ;  /* 0x0000001c211a7224 */ /* 0x081fe400078e02ff */
[----:B------:R-:W-:-:S04]  /*5400*/  IMAD.WIDE.U32 R24, R39, R28, R24 ;  /* 0x0000001c27187225 */ /* 0x000fc800078e0018 */
[----:B------:R-:W-:Y:S01]  /*5410*/  IMAD R27, R39, R29, R26 ;  /* 0x0000001d271b7224 */ /* 0x000fe200078e021a */
[----:B------:R-:W-:Y:S02]  /*5420*/  LEA R26, P0, R28, R24, 0x3 ;  /* 0x000000181c1a7211 */ /* 0x000fe400078018ff */
[----:B------:R-:W-:Y:S01]  /*5430*/  IADD3 R24, P1, R24, UR6, RZ ;  /* 0x0000000618187c10 */ /* 0x000fe2000ff3e0ff */
[----:B------:R-:W-:Y:S01]  /*5440*/  IMAD.IADD R27, R25, 0x1, R27 ;  /* 0x00000001191b7824 */ /* 0x000fe200078e021b */
[----:B------:R-:W-:-:S04]  /*5450*/  IADD3 R26, P3, R26, UR6, RZ ;  /* 0x000000061a1a7c10 */ /* 0x000fc8000ff7e0ff */
[----:B------:R-:W-:Y:S02]  /*5460*/  LEA.HI.X R28, R28, R27, R29, 0x3, P0 ;  /* 0x0000001b1c1c7211 */ /* 0x000fe400000f1c1d */
[----:B------:R-:W-:Y:S02]  /*5470*/  FSETP.NEU.AND P0, PT, RZ, UR19, PT ;  /* 0x00000013ff007c0b */ /* 0x000fe4000bf0d000 */
[----:B------:R-:W-:Y:S02]  /*5480*/  IADD3.X R25, R27, UR7, RZ, P1, !PT ;  /* 0x000000071b197c10 */ /* 0x000fe40008ffe4ff */
[----:B------:R-:W-:-:S09]  /*5490*/  IADD3.X R27, R28, UR7, RZ, P3, !PT ;  /* 0x000000071c1b7c10 */ /* 0x000fd20009ffe4ff */
[----:B------:R-:W-:Y:S05]  /*54a0*/  @!P0 BRA `(.L_x_33) ;  /* 0x0000006800d88947 */ /* 0x000fea0003800000 */
[----:B------:R-:W-:Y:S01]  /*54b0*/  ULDC.64 UR8, c[0x0][0x5b8] ;  /* 0x00016e0000087ab9 */ /* 0x000fe20000000a00 */
[----:B------:R-:W-:Y:S01]  /*54c0*/  ISETP.GE.AND P0, PT, R38, 0x1, PT ;  /* 0x000000012600780c */ /* 0x000fe20003f06270 */
[----:B------:R-:W-:Y:S02]  /*54d0*/  UIMAD UR6, UR10, UR8, URZ ;  /* 0x000000080a0672a4 */ /* 0x000fe4000f8e023f */
[----:B------:R-:W-:Y:S01]  /*54e0*/  IMAD.U32 R29, RZ, RZ, UR8 ;  /* 0x00000008ff1d7e24 */ /* 0x000fe2000f8e00ff */
[----:B------:R-:W-:Y:S01]  /*54f0*/  BSSY B1, `(.L_x_34) ;  /* 0x000000f000017945 */ /* 0x000fe20003800000 */
[----:B------:R-:W-:Y:S01]  /*5500*/  ISETP.LT.OR P4, PT, R35, 0x1, !P0 ;  /* 0x000000012300780c */ /* 0x000fe20004781670 */
[----:B------:R-:W-:Y:S02]  /*5510*/  UIMAD UR6, UR22, UR9, UR6 ;  /* 0x00000009160672a4 */ /* 0x000fe4000f8e0206 */
[----:B------:R-:W-:Y:S01]  /*5520*/  IMAD.WIDE.U32 R30, R29, UR22, R30 ;  /* 0x000000161d1e7c25 */ /* 0x000fe2000f8e001e */
[----:B------:R-:W-:-:S03]  /*5530*/  ULDC.64 UR8, c[0x0][0x5a8] ;  /* 0x00016a0000087ab9 */ /* 0x000fc60000000a00 */
[----:B------:R-:W-:Y:S01]  /*5540*/  VIADD R31, R31, UR6 ;  /* 0x000000061f1f7c36 */ /* 0x000fe20008000000 */
[----:B------:R-:W-:Y:S02]  /*5550*/  ULDC.64 UR6, c[0x0][0x5b0] ;  /* 0x00016c0000067ab9 */ /* 0x000fe40000000a00 */
[----:B------:R-:W-:Y:S02]  /*5560*/  IMAD R36, R33, UR6, RZ ;  /* 0x0000000621247c24 */ /* 0x000fe4000f8e02ff */
[----:B------:R-:W-:-:S04]  /*5570*/  IMAD.WIDE.U32 R28, R39, UR6, R30 ;  /* 0x00000006271c7c25 */ /* 0x000fc8000f8e001e */
[--C-:B------:R-:W-:Y:S01]  /*5580*/  IMAD R37, R39, UR7, R36.reuse ;  /* 0x0000000727257c24 */ /* 0x100fe2000f8e0224 */
[----:B------:R-:W-:Y:S02]  /*5590*/  IADD3 R28, P1, R28, UR8, RZ ;  /* 0x000000081c1c7c10 */ /* 0x000fe4000ff3e0ff */
[----:B------:R-:W-:Y:S02]  /*55a0*/  PRMT R36, RZ, 0x7610, R36 ;  /* 0x00007610ff247816 */ /* 0x000fe40000000024 */
[----:B------:R-:W-:Y:S01]  /*55b0*/  IADD3.X R29, R29, UR9, R37, P1, !PT ;  /* 0x000000091d1d7c10 */ /* 0x000fe20008ffe425 */
[----:B------:R-:W-:Y:S08]  /*55c0*/  @P4 BRA `(.L_x_35) ;  /* 0x0000000000044947 */ /* 0x000ff00003800000 */
[----:B------:R0:W5:Y:S02]  /*55d0*/  LDG.E.U8 R36, desc[UR16][R28.64] ;  /* 0x000000101c247981 */ /* 0x000164000c1e1100 */
.L_x_35:
[----:B------:R-:W-:Y:S05]  /*55e0*/  BSYNC B1 ;  /* 0x0000000000017941 */ /* 0x000fea0003800000 */
.L_x_34:
[----:B-----5:R-:W-:Y:S01]  /*55f0*/  LOP3.LUT R36, R36, 0xff, RZ, 0xc0, !PT ;  /* 0x000000ff24247812 */ /* 0x020fe200078ec0ff */
[----:B------:R-:W-:Y:S01]  /*5600*/  BSSY B1, `(.L_x_36) ;  /* 0x000000b000017945 */ /* 0x000fe20003800000 */
[----:B------:R-:W-:Y:S02]  /*5610*/  ISETP.LT.OR P3, PT, R35, 0x2, !P0 ;  /* 0x000000022300780c */ /* 0x000fe40004761670 */
[----:B------:R-:W-:-:S05]  /*5620*/  F2FP.F16.E4M3.UNPACK_B R36, R36 ;  /* 0x00000024ff24723e */ /* 0x000fca00020006ff */
[----:B------:R-:W-:-:S05]  /*5630*/  HADD2.F32 R36, -RZ, R36.H0_H0 ;  /* 0x20000024ff247230 */ /* 0x000fca0000004100 */
[----:B------:R-:W-:Y:S01]  /*5640*/  FMUL R37, R36, UR19 ;  /* 0x0000001324257c20 */ /* 0x000fe20008400000 */
[----:B------:R-:W-:-:S03]  /*5650*/  PRMT R36, RZ, 0x7610, R36 ;  /* 0x00007610ff247816 */ /* 0x000fc60000000024 */
[----:B------:R-:W-:-:S05]  /*5660*/  FFMA R37, R226, UR20, R37 ;  /* 0x00000014e2257c23 */ /* 0x000fca0008000025 */
[----:B------:R-:W-:-:S05]  /*5670*/  F2FP.SATFINITE.E4M3.F32.PACK_AB_MERGE_C R37, RZ, R37, RZ ;  /* 0x00000025ff25723e */ /* 0x000fca00048070ff */
[----:B------:R1:W-:Y:S01]  /*5680*/  @!P4 STG.E.U8 desc[UR16][R24.64], R37 ;  /* 0x000000251800c986 */ /* 0x0003e2000c101110 */
[----:B------:R-:W-:Y:S05]  /*5690*/  @P3 BRA `(.L_x_37) ;  /* 0x0000000000043947 */ /* 0x000fea0003800000 */
[----:B------:R2:W5:Y:S02]  /*56a0*/  LDG.E.U8 R36, desc[UR16][R28.64+0x1] ;  /* 0x000001101c247981 */ /* 0x000564000c1e1100 */
.L_x_37:
[----:B------:R-:W-:Y:S05]  /*56b0*/  BSYNC B1 ;  /* 0x0000000000017941 */ /* 0x000fea0003800000 */
.L_x_36:
[----:B-----5:R-:W-:Y:S01]  /*56c0*/  LOP3.LUT R36, R36, 0xff, RZ, 0xc0, !PT ;  /* 0x000000ff24247812 */ /* 0x020fe200078ec0ff */
[----:B------:R-:W-:Y:S01]  /*56d0*/  BSSY B1, `(.L_x_38) ;  /* 0x0000013000017945 */ /* 0x000fe20003800000 */
[----:B-1----:R-:W-:Y:S02]  /*56e0*/  IADD3 R37, P1, R39, 0x8, RZ ;  /* 0x0000000827257810 */ /* 0x002fe40007f3e0ff */
[----:B------:R-:W-:-:S03]  /*56f0*/  F2FP.F16.E4M3.UNPACK_B R36, R36 ;  /* 0x00000024ff24723e */ /* 0x000fc600020006ff */
[----:B------:R-:W-:Y:S01]  /*5700*/  IMAD.X R32, RZ, RZ, R33, P1 ;  /* 0x000000ffff207224 */ /* 0x000fe200008e0621 */
[----:B------:R-:W-:Y:S01]  /*5710*/  ISETP.GE.AND P1, PT, R38, 0x9, PT ;  /* 0x000000092600780c */ /* 0x000fe20003f26270 */
[----:B------:R-:W-:Y:S02]  /*5720*/  HADD2.F32 R36, -RZ, R36.H0_H0 ;  /* 0x20000024ff247230 */ /* 0x000fe40000004100 */
[----:B------:R-:W-:Y:S01]  /*5730*/  IMAD R32, R32, UR6, RZ ;  /* 0x0000000620207c24 */ /* 0x000fe2000f8e02ff */
[----:B------:R-:W-:Y:S01]  /*5740*/  ISETP.LT.OR P5, PT, R35, 0x1, !P1 ;  /* 0x000000012300780c */ /* 0x000fe20004fa1670 */
[----:B------:R-:W-:-:S04]  /*5750*/  IMAD.WIDE.U32 R30, R37, UR6, R30 ;  /* 0x00000006251e7c25 */ /* 0x000fc8000f8e001e */
[----:B------:R-:W-:Y:S01]  /*5760*/  FMUL R36, R36, UR19 ;  /* 0x0000001324247c20 */ /* 0x000fe20008400000 */
[----:B------:R-:W-:-:S03]  /*5770*/  IMAD R37, R37, UR7, R32 ;  /* 0x0000000725257c24 */ /* 0x000fc6000f8e0220 */
[----:B------:R-:W-:Y:S01]  /*5780*/  FFMA R36, R225, UR20, R36 ;  /* 0x00000014e1247c23 */ /* 0x000fe20008000024 */
[----:B------:R-:W-:Y:S02]  /*5790*/  IADD3 R30, P4, R30, UR8, RZ ;  /* 0x000000081e1e7c10 */ /* 0x000fe4000ff9e0ff */
[----:B------:R-:W-:Y:S02]  /*57a0*/  PRMT R32, RZ, 0x7610, R32 ;  /* 0x00007610ff207816 */ /* 0x000fe40000000020 */
[----:B------:R-:W-:Y:S02]  /*57b0*/  F2FP.SATFINITE.E4M3.F32.PACK_AB_MERGE_C R33, RZ, R36, RZ ;  /* 0x00000024ff21723e */ /* 0x000fe400048070ff */
[----:B------:R-:W-:-:S03]  /*57c0*/  IADD3.X R31, R31, UR9, R37, P4, !PT ;  /* 0x000000091f1f7c10 */ /* 0x000fc6000a7fe425 */
[----:B------:R1:W-:Y:S01]  /*57d0*/  @!P3 STG.E.U8 desc[UR16][R24.64+0x1], R33 ;  /* 0x000001211800b986 */ /* 0x0003e2000c101110 */
[----:B------:R-:W-:Y:S05]  /*57e0*/  @P5 BRA `(.L_x_39) ;  /* 0x0000000000045947 */ /* 0x000fea0003800000 */
[----:B------:R3:W5:Y:S02]  /*57f0*/  LDG.E.U8 R32, desc[UR16][R30.64] ;  /* 0x000000101e207981 */ /* 0x000764000c1e1100 */
.L_x_39:
[----:B------:R-:W-:Y:S05]  /*5800*/  BSYNC B1 ;  /* 0x0000000000017941 */ /* 0x000fea0003800000 */
.L_x_38:
[----:B-----5:R-:W-:Y:S01]  /*5810*/  LOP3.LUT R32, R32, 0xff, RZ, 0xc0, !PT ;  /* 0x000000ff20207812 */ /* 0x020fe200078ec0ff */
[----:B------:R-:W-:Y:S01]  /*5820*/  BSSY B1, `(.L_x_40) ;  /* 0x000000b000017945 */ /* 0x000fe20003800000 */
[----:B------:R-:W-:Y:S02]  /*5830*/  ISETP.LT.OR P3, PT, R35, 0x2, !P1 ;  /* 0x000000022300780c */ /* 0x000fe40004f61670 */
[----:B------:R-:W-:-:S05]  /*5840*/  F2FP.F16.E4M3.UNPACK_B R32, R32 ;  /* 0x00000020ff20723e */ /* 0x000fca00020006ff */
[----:B------:R-:W-:-:S05]  /*5850*/  HADD2.F32 R32, -RZ, R32.H0_H0 ;  /* 0x20000020ff207230 */ /* 0x000fca0000004100 */
[----:B-1----:R-:W-:Y:S01]  /*5860*/  FMUL R33, R32, UR19 ;  /* 0x0000001320217c20 */ /* 0x002fe20008400000 */
[----:B------:R-:W-:-:S03]  /*5870*/  PRMT R32, RZ, 0x7610, R32 ;  /* 0x00007610ff207816 */ /* 0x000fc60000000020 */
[----:B------:R-:W-:-:S05]  /*5880*/  FFMA R33, R224, UR20, R33 ;  /* 0x00000014e0217c23 */ /* 0x000fca0008000021 */
[----:B------:R-:W-:-:S05]  /*5890*/  F2FP.SATFINITE.E4M3.F32.PACK_AB_MERGE_C R33, RZ, R33, RZ ;  /* 0x00000021ff21723e */ /* 0x000fca00048070ff */
[----:B------:R1:W-:Y:S01]  /*58a0*/  @!P5 STG.E.U8 desc[UR16][R26.64], R33 ;  /* 0x000000211a00d986 */ /* 0x0003e2000c101110 */
[----:B------:R-:W-:Y:S05]  /*58b0*/  @P3 BRA `(.L_x_41) ;  /* 0x0000000000043947 */ /* 0x000fea0003800000 */
[----:B------:R4:W5:Y:S02]  /*58c0*/  LDG.E.U8 R32, desc[UR16][R30.64+0x1] ;  /* 0x000001101e207981 */ /* 0x000964000c1e1100 */
.L_x_41:
[----:B------:R-:W-:Y:S05]  /*58d0*/  BSYNC B1 ;  /* 0x0000000000017941 */ /* 0x000fea0003800000 */
.L_x_40:
[----:B-----5:R-:W-:Y:S01]  /*58e0*/  LOP3.LUT R32, R32, 0xff, RZ, 0xc0, !PT ;  /* 0x000000ff20207812 */ /* 0x020fe200078ec0ff */
[----:B------:R-:W-:Y:S01]  /*58f0*/  BSSY B1, `(.L_x_42) ;  /* 0x000000b000017945 */ /* 0x000fe20003800000 */
[----:B------:R-:W-:Y:S02]  /*5900*/  ISETP.LT.OR P4, PT, R35, 0x9, !P0 ;  /* 0x000000092300780c */ /* 0x000fe40004781670 */
[----:B------:R-:W-:-:S05]  /*5910*/  F2FP.F16.E4M3.UNPACK_B R32, R32 ;  /* 0x00000020ff20723e */ /* 0x000fca00020006ff */
[----:B------:R-:W-:-:S05]  /*5920*/  HADD2.F32 R32, -RZ, R32.H0_H0 ;  /* 0x20000020ff207230 */ /* 0x000fca0000004100 */
[----:B------:R-:W-:-:S04]  /*5930*/  FMUL R32, R32, UR19 ;  /* 0x0000001320207c20 */ /* 0x000fc80008400000 */
[----:B------:R-:W-:-:S05]  /*5940*/  FFMA R32, R223, UR20, R32 ;  /* 0x00000014df207c23 */ /* 0x000fca0008000020 */
[----:B-1----:R-:W-:Y:S02]  /*5950*/  F2FP.SATFINITE.E4M3.F32.PACK_AB_MERGE_C R33, RZ, R32, RZ ;  /* 0x00000020ff21723e */ /* 0x002fe400048070ff */
[----:B------:R-:W-:-:S03]  /*5960*/  PRMT R32, RZ, 0x7610, R32 ;  /* 0x00007610ff207816 */ /* 0x000fc60000000020 */
[----:B------:R1:W-:Y:S01]  /*5970*/  @!P3 STG.E.U8 desc[UR16][R26.64+0x1], R33 ;  /* 0x000001211a00b986 */ /* 0x0003e2000c101110 */
[----:B------:R-:W-:Y:S05]  /*5980*/  @P4 BRA `(.L_x_43) ;  /* 0x0000000000044947 */ /* 0x000fea0003800000 */
[----:B------:R0:W5:Y:S02]  /*5990*/  LDG.E.U8 R32, desc[UR16][R28.64+0x8] ;  /* 0x000008101c207981 */ /* 0x000164000c1e1100 */
.L_x_43:
[----:B------:R-:W-:Y:S05]  /*59a0*/  BSYNC B1 ;  /* 0x0000000000017941 */ /* 0x000fea0003800000 */
.L_x_42:
        /* <DEDUP_REMOVED lines=12> */
.L_x_45:
[----:B------:R-:W-:Y:S05]  /*5a70*/  BSYNC B1 ;  /* 0x0000000000017941 */ /* 0x000fea0003800000 */
.L_x_44:
        /* <DEDUP_REMOVED lines=12> */
.L_x_47:
[----:B------:R-:W-:Y:S05]  /*5b40*/  BSYNC B1 ;  /* 0x0000000000017941 */ /* 0x000fea0003800000 */
.L_x_46:
        /* <DEDUP_REMOVED lines=12> */
.L_x_49:
[----:B------:R-:W-:Y:S05]  /*5c10*/  BSYNC B1 ;  /* 0x0000000000017941 */ /* 0x000fea0003800000 */
.L_x_48:
        /* <DEDUP_REMOVED lines=12> */
.L_x_51:
[----:B------:R-:W-:Y:S05]  /*5ce0*/  BSYNC B1 ;  /* 0x0000000000017941 */ /* 0x000fea0003800000 */
.L_x_50:
        /* <DEDUP_REMOVED lines=12> */
.L_x_53:
[----:B------:R-:W-:Y:S05]  /*5db0*/  BSYNC B1 ;  /* 0x0000000000017941 */ /* 0x000fea0003800000 */
.L_x_52:
        /* <DEDUP_REMOVED lines=12> */
.L_x_55:
[----:B------:R-:W-:Y:S05]  /*5e80*/  BSYNC B1 ;  /* 0x0000000000017941 */ /* 0x000fea0003800000 */
.L_x_54:
        /* <DEDUP_REMOVED lines=12> */
.L_x_57:
[----:B------:R-:W-:Y:S05]  /*5f50*/  BSYNC B1 ;  /* 0x0000000000017941 */ /* 0x000fea0003800000 */
.L_x_56:
        /* <DEDUP_REMOVED lines=12> */
.L_x_59:
[----:B------:R-:W-:Y:S05]  /*6020*/  BSYNC B1 ;  /* 0x0000000000017941 */ /* 0x000fea0003800000 */
.L_x_58:
        /* <DEDUP_REMOVED lines=12> */
.L_x_61:
[----:B------:R-:W-:Y:S05]  /*60f0*/  BSYNC B1 ;  /* 0x0000000000017941 */ /* 0x000fea0003800000 */
.L_x_60:
        /* <DEDUP_REMOVED lines=12> */
.L_x_63:
[----:B------:R-:W-:Y:S05]  /*61c0*/  BSYNC B1 ;  /* 0x0000000000017941 */ /* 0x000fea0003800000 */
.L_x_62:
        /* <DEDUP_REMOVED lines=12> */
.L_x_65:
[----:B------:R-:W-:Y:S05]  /*6290*/  BSYNC B1 ;  /* 0x0000000000017941 */ /* 0x000fea0003800000 */
.L_x_64:
        /* <DEDUP_REMOVED lines=12> */
.L_x_67:
[----:B------:R-:W-:Y:S05]  /*6360*/  BSYNC B1 ;  /* 0x0000000000017941 */ /* 0x000fea0003800000 */
.L_x_66:
        /* <DEDUP_REMOVED lines=12> */
.L_x_69:
[----:B------:R-:W-:Y:S05]  /*6430*/  BSYNC B1 ;  /* 0x0000000000017941 */ /* 0x000fea0003800000 */
.L_x_68:
        /* <DEDUP_REMOVED lines=12> */
.L_x_71:
[----:B------:R-:W-:Y:S05]  /*6500*/  BSYNC B1 ;  /* 0x0000000000017941 */ /* 0x000fea0003800000 */
.L_x_70:
        /* <DEDUP_REMOVED lines=12> */
.L_x_73:
[----:B------:R-:W-:Y:S05]  /*65d0*/  BSYNC B1 ;  /* 0x0000000000017941 */ /* 0x000fea0003800000 */
.L_x_72:
        /* <DEDUP_REMOVED lines=12> */
.L_x_75:
[----:B------:R-:W-:Y:S05]  /*66a0*/  BSYNC B1 ;  /* 0x0000000000017941 */ /* 0x000fea0003800000 */
.L_x_74:
        /* <DEDUP_REMOVED lines=12> */
.L_x_77:
[----:B------:R-:W-:Y:S05]  /*6770*/  BSYNC B1 ;  /* 0x0000000000017941 */ /* 0x000fea0003800000 */
.L_x_76:
        /* <DEDUP_REMOVED lines=12> */
.L_x_79:
[----:B------:R-:W-:Y:S05]  /*6840*/  BSYNC B1 ;  /* 0x0000000000017941 */ /* 0x000fea0003800000 */
.L_x_78:
        /* <DEDUP_REMOVED lines=12> */
.L_x_81:
[----:B------:R-:W-:Y:S05]  /*6910*/  BSYNC B1 ;  /* 0x0000000000017941 */ /* 0x000fea0003800000 */
.L_x_80:
        /* <DEDUP_REMOVED lines=12> */
.L_x_83:
[----:B------:R-:W-:Y:S05]  /*69e0*/  BSYNC B1 ;  /* 0x0000000000017941 */ /* 0x000fea0003800000 */
.L_x_82:
        /* <DEDUP_REMOVED lines=12> */
.L_x_85:
[----:B------:R-:W-:Y:S05]  /*6ab0*/  BSYNC B1 ;  /* 0x0000000000017941 */ /* 0x000fea0003800000 */
.L_x_84:
        /* <DEDUP_REMOVED lines=12> */
.L_x_87:
[----:B------:R-:W-:Y:S05]  /*6b80*/  BSYNC B1 ;  /* 0x0000000000017941 */ /* 0x000fea0003800000 */
.L_x_86:
        /* <DEDUP_REMOVED lines=12> */
.L_x_89:
[----:B------:R-:W-:Y:S05]  /*6c50*/  BSYNC B1 ;  /* 0x0000000000017941 */ /* 0x000fea0003800000 */
.L_x_88:
        /* <DEDUP_REMOVED lines=12> */
.L_x_91:
[----:B------:R-:W-:Y:S05]  /*6d20*/  BSYNC B1 ;  /* 0x0000000000017941 */ /* 0x000fea0003800000 */
.L_x_90:
        /* <DEDUP_REMOVED lines=12> */
.L_x_93:
[----:B------:R-:W-:Y:S05]  /*6df0*/  BSYNC B1 ;  /* 0x0000000000017941 */ /* 0x000fea0003800000 */
.L_x_92:
        /* <DEDUP_REMOVED lines=12> */
.L_x_95:
[----:B------:R-:W-:Y:S05]  /*6ec0*/  BSYNC B1 ;  /* 0x0000000000017941 */ /* 0x000fea0003800000 */
.L_x_94:
        /* <DEDUP_REMOVED lines=12> */
.L_x_97:
[----:B------:R-:W-:Y:S05]  /*6f90*/  BSYNC B1 ;  /* 0x0000000000017941 */ /* 0x000fea0003800000 */
.L_x_96:
        /* <DEDUP_REMOVED lines=12> */
.L_x_99:
[----:B------:R-:W-:Y:S05]  /*7060*/  BSYNC B1 ;  /* 0x0000000000017941 */ /* 0x000fea0003800000 */
.L_x_98:
        /* <DEDUP_REMOVED lines=12> */
.L_x_101:
[----:B------:R-:W-:Y:S05]  /*7130*/  BSYNC B1 ;  /* 0x0000000000017941 */ /* 0x000fea0003800000 */
.L_x_100:
        /* <DEDUP_REMOVED lines=12> */
.L_x_103:
[----:B------:R-:W-:Y:S05]  /*7200*/  BSYNC B1 ;  /* 0x0000000000017941 */ /* 0x000fea0003800000 */
.L_x_102:
        /* <DEDUP_REMOVED lines=12> */
.L_x_105:
[----:B------:R-:W-:Y:S05]  /*72d0*/  BSYNC B1 ;  /* 0x0000000000017941 */ /* 0x000fea0003800000 */
.L_x_104:
        /* <DEDUP_REMOVED lines=12> */
.L_x_107:
[----:B------:R-:W-:Y:S05]  /*73a0*/  BSYNC B1 ;  /* 0x0000000000017941 */ /* 0x000fea0003800000 */
.L_x_106:
        /* <DEDUP_REMOVED lines=12> */
.L_x_109:
[----:B------:R-:W-:Y:S05]  /*7470*/  BSYNC B1 ;  /* 0x0000000000017941 */ /* 0x000fea0003800000 */
.L_x_108:
        /* <DEDUP_REMOVED lines=12> */
.L_x_111:
[----:B------:R-:W-:Y:S05]  /*7540*/  BSYNC B1 ;  /* 0x0000000000017941 */ /* 0x000fea0003800000 */
.L_x_110:
        /* <DEDUP_REMOVED lines=12> */
.L_x_113:
[----:B------:R-:W-:Y:S05]  /*7610*/  BSYNC B1 ;  /* 0x0000000000017941 */ /* 0x000fea0003800000 */
.L_x_112:
        /* <DEDUP_REMOVED lines=12> */
.L_x_115:
[----:B------:R-:W-:Y:S05]  /*76e0*/  BSYNC B1 ;  /* 0x0000000000017941 */ /* 0x000fea0003800000 */
.L_x_114:
        /* <DEDUP_REMOVED lines=12> */
.L_x_117:
[----:B------:R-:W-:Y:S05]  /*77b0*/  BSYNC B1 ;  /* 0x0000000000017941 */ /* 0x000fea0003800000 */
.L_x_116:
        /* <DEDUP_REMOVED lines=12> */
.L_x_119:
[----:B------:R-:W-:Y:S05]  /*7880*/  BSYNC B1 ;  /* 0x0000000000017941 */ /* 0x000fea0003800000 */
.L_x_118:
        /* <DEDUP_REMOVED lines=12> */
.L_x_121:
[----:B------:R-:W-:Y:S05]  /*7950*/  BSYNC B1 ;  /* 0x0000000000017941 */ /* 0x000fea0003800000 */
.L_x_120:
        /* <DEDUP_REMOVED lines=12> */
.L_x_123:
[----:B------:R-:W-:Y:S05]  /*7a20*/  BSYNC B1 ;  /* 0x0000000000017941 */ /* 0x000fea0003800000 */
.L_x_122:
        /* <DEDUP_REMOVED lines=12> */
.L_x_125:
[----:B------:R-:W-:Y:S05]  /*7af0*/  BSYNC B1 ;  /* 0x0000000000017941 */ /* 0x000fea0003800000 */
.L_x_124:
        /* <DEDUP_REMOVED lines=12> */
.L_x_127:
[----:B------:R-:W-:Y:S05]  /*7bc0*/  BSYNC B1 ;  /* 0x0000000000017941 */ /* 0x000fea0003800000 */
.L_x_126:
        /* <DEDUP_REMOVED lines=12> */
.L_x_129:
[----:B------:R-:W-:Y:S05]  /*7c90*/  BSYNC B1 ;  /* 0x0000000000017941 */ /* 0x000fea0003800000 */
.L_x_128:
        /* <DEDUP_REMOVED lines=12> */
.L_x_131:
[----:B------:R-:W-:Y:S05]  /*7d60*/  BSYNC B1 ;  /* 0x0000000000017941 */ /* 0x000fea0003800000 */
.L_x_130:
        /* <DEDUP_REMOVED lines=12> */
.L_x_133:
[----:B------:R-:W-:Y:S05]  /*7e30*/  BSYNC B1 ;  /* 0x0000000000017941 */ /* 0x000fea0003800000 */
.L_x_132:
        /* <DEDUP_REMOVED lines=12> */
.L_x_135:
[----:B------:R-:W-:Y:S05]  /*7f00*/  BSYNC B1 ;  /* 0x0000000000017941 */ /* 0x000fea0003800000 */
.L_x_134:
        /* <DEDUP_REMOVED lines=12> */
.L_x_137:
[----:B------:R-:W-:Y:S05]  /*7fd0*/  BSYNC B1 ;  /* 0x0000000000017941 */ /* 0x000fea0003800000 */
.L_x_136:
        /* <DEDUP_REMOVED lines=12> */
.L_x_139:
[----:B------:R-:W-:Y:S05]  /*80a0*/  BSYNC B1 ;  /* 0x0000000000017941 */ /* 0x000fea0003800000 */
.L_x_138:
        /* <DEDUP_REMOVED lines=12> */
.L_x_141:
[----:B------:R-:W-:Y:S05]  /*8170*/  BSYNC B1 ;  /* 0x0000000000017941 */ /* 0x000fea0003800000 */
.L_x_140:
        /* <DEDUP_REMOVED lines=12> */
.L_x_143:
[----:B------:R-:W-:Y:S05]  /*8240*/  BSYNC B1 ;  /* 0x0000000000017941 */ /* 0x000fea0003800000 */
.L_x_142:
        /* <DEDUP_REMOVED lines=12> */
.L_x_145:
[----:B------:R-:W-:Y:S05]  /*8310*/  BSYNC B1 ;  /* 0x0000000000017941 */ /* 0x000fea0003800000 */
.L_x_144:
        /* <DEDUP_REMOVED lines=12> */
.L_x_147:
[----:B------:R-:W-:Y:S05]  /*83e0*/  BSYNC B1 ;  /* 0x0000000000017941 */ /* 0x000fea0003800000 */
.L_x_146:
        /* <DEDUP_REMOVED lines=12> */
.L_x_149:
[----:B------:R-:W-:Y:S05]  /*84b0*/  BSYNC B1 ;  /* 0x0000000000017941 */ /* 0x000fea0003800000 */
.L_x_148:
        /* <DEDUP_REMOVED lines=12> */
.L_x_151:
[----:B------:R-:W-:Y:S05]  /*8580*/  BSYNC B1 ;  /* 0x0000000000017941 */ /* 0x000fea0003800000 */
.L_x_150:
        /* <DEDUP_REMOVED lines=12> */
.L_x_153:
[----:B------:R-:W-:Y:S05]  /*8650*/  BSYNC B1 ;  /* 0x0000000000017941 */ /* 0x000fea0003800000 */
.L_x_152:
        /* <DEDUP_REMOVED lines=12> */
.L_x_155:
[----:B------:R-:W-:Y:S05]  /*8720*/  BSYNC B1 ;  /* 0x0000000000017941 */ /* 0x000fea0003800000 */
.L_x_154:
        /* <DEDUP_REMOVED lines=12> */
.L_x_157:
[----:B------:R-:W-:Y:S05]  /*87f0*/  BSYNC B1 ;  /* 0x0000000000017941 */ /* 0x000fea0003800000 */
.L_x_156:
        /* <DEDUP_REMOVED lines=12> */
.L_x_159:
[----:B------:R-:W-:Y:S05]  /*88c0*/  BSYNC B1 ;  /* 0x0000000000017941 */ /* 0x000fea0003800000 */
.L_x_158:
        /* <DEDUP_REMOVED lines=12> */
.L_x_161:
[----:B------:R-:W-:Y:S05]  /*8990*/  BSYNC B1 ;  /* 0x0000000000017941 */ /* 0x000fea0003800000 */
.L_x_160:
        /* <DEDUP_REMOVED lines=12> */
.L_x_163:
[----:B------:R-:W-:Y:S05]  /*8a60*/  BSYNC B1 ;  /* 0x0000000000017941 */ /* 0x000fea0003800000 */
.L_x_162:
        /* <DEDUP_REMOVED lines=12> */
.L_x_165:
[----:B------:R-:W-:Y:S05]  /*8b30*/  BSYNC B1 ;  /* 0x0000000000017941 */ /* 0x000fea0003800000 */
.L_x_164:
        /* <DEDUP_REMOVED lines=12> */
.L_x_167:
[----:B------:R-:W-:Y:S05]  /*8c00*/  BSYNC B1 ;  /* 0x0000000000017941 */ /* 0x000fea0003800000 */
.L_x_166:
        /* <DEDUP_REMOVED lines=12> */
.L_x_169:
[----:B------:R-:W-:Y:S05]  /*8cd0*/  BSYNC B1 ;  /* 0x0000000000017941 */ /* 0x000fea0003800000 */
.L_x_168:
        /* <DEDUP_REMOVED lines=12> */
.L_x_171:
[----:B------:R-:W-:Y:S05]  /*8da0*/  BSYNC B1 ;  /* 0x0000000000017941 */ /* 0x000fea0003800000 */
.L_x_170:
        /* <DEDUP_REMOVED lines=12> */
.L_x_173:
[----:B------:R-:W-:Y:S05]  /*8e70*/  BSYNC B1 ;  /* 0x0000000000017941 */ /* 0x000fea0003800000 */
.L_x_172:
        /* <DEDUP_REMOVED lines=12> */
.L_x_175:
[----:B------:R-:W-:Y:S05]  /*8f40*/  BSYNC B1 ;  /* 0x0000000000017941 */ /* 0x000fea0003800000 */
.L_x_174:
        /* <DEDUP_REMOVED lines=12> */
.L_x_177:
[----:B------:R-:W-:Y:S05]  /*9010*/  BSYNC B1 ;  /* 0x0000000000017941 */ /* 0x000fea0003800000 */
.L_x_176:
        /* <DEDUP_REMOVED lines=12> */
.L_x_179:
[----:B------:R-:W-:Y:S05]  /*90e0*/  BSYNC B1 ;  /* 0x0000000000017941 */ /* 0x000fea0003800000 */
.L_x_178:
        /* <DEDUP_REMOVED lines=12> */
.L_x_181:
[----:B------:R-:W-:Y:S05]  /*91b0*/  BSYNC B1 ;  /* 0x0000000000017941 */ /* 0x000fea0003800000 */
.L_x_180:
        /* <DEDUP_REMOVED lines=12> */
.L_x_183:
[----:B------:R-:W-:Y:S05]  /*9280*/  BSYNC B1 ;  /* 0x0000000000017941 */ /* 0x000fea0003800000 */
.L_x_182:
        /* <DEDUP_REMOVED lines=12> */
.L_x_185:
[----:B------:R-:W-:Y:S05]  /*9350*/  BSYNC B1 ;  /* 0x0000000000017941 */ /* 0x000fea0003800000 */
.L_x_184:
[----:B-----5:R-:W-:Y:S01]  /*9360*/  LOP3.LUT R32, R32, 0xff, RZ, 0xc0, !PT ;  /* 0x000000ff20207812 */ /* 0x020fe200078ec0ff */
[----:B------:R-:W-:Y:S01]  /*9370*/  BSSY B1, `(.L_x_186) ;  /* 0x000000b000017945 */ /* 0x000fe20003800000 */
[----:B------:R-:W-:Y:S02]  /*9380*/  ISETP.LT.OR P4, PT, R35, 0x99, !P0 ;  /* 0x000000992300780c */ /* 0x000fe40004781670 */
[----:B------:R-:W-:-:S05]  /*9390*/  F2FP.F16.E4M3.UNPACK_B R32, R32 ;  /* 0x00000020ff20723e */ /* 0x000fca00020006ff */
[----:B------:R-:W-:-:S05]  /*93a0*/  HADD2.F32 R32, -RZ, R32.H0_H0 ;  /* 0x20000020ff207230 */ /* 0x000fca0000004100 */
[----:B------:R-:W-:-:S04]  /*93b0*/  FMUL R32, R32, UR19 ;  /* 0x0000001320207c20 */ /* 0x000fc80008400000 */
[----:B------:R-:W-:Y:S01]  /*93c0*/  FFMA R32, R23, UR20, R32 ;  /* 0x0000001417207c23 */ /* 0x000fe20008000020 */
[----:B------:R-:W-:-:S04]  /*93d0*/  PRMT R23, RZ, 0x7610, R23 ;  /* 0x00007610ff177816 */ /* 0x000fc80000000017 */
[----:B-1----:R-:W-:-:S05]  /*93e0*/  F2FP.SATFINITE.E4M3.F32.PACK_AB_MERGE_C R33, RZ, R32, RZ ;  /* 0x00000020ff21723e */ /* 0x002fca00048070ff */
[----:B------:R1:W-:Y:S01]  /*93f0*/  @!P3 STG.E.U8 desc[UR16][R26.64+0x91], R33 ;  /* 0x000091211a00b986 */ /* 0x0003e2000c101110 */
[----:B------:R-:W-:Y:S05]  /*9400*/  @P4 BRA `(.L_x_187) ;  /* 0x0000000000044947 */ /* 0x000fea0003800000 */
[----:B------:R0:W5:Y:S02]  /*9410*/  LDG.E.U8 R23, desc[UR16][R28.64+0x98] ;  /* 0x000098101c177981 */ /* 0x000164000c1e1100 */
.L_x_187:
[----:B------:R-:W-:Y:S05]  /*9420*/  BSYNC B1 ;  /* 0x0000000000017941 */ /* 0x000fea0003800000 */
.L_x_186:
        /* <DEDUP_REMOVED lines=8> */
[----:B------:R-:W-:-:S05]  /*94b0*/  F2FP.SATFINITE.E4M3.F32.PACK_AB_MERGE_C R23, RZ, R23, RZ ;  /* 0x00000017ff17723e */ /* 0x000fca00048070ff */
[----:B------:R0:W-:Y:S01]  /*94c0*/  @!P4 STG.E.U8 desc[UR16][R24.64+0x98], R23 ;  /* 0x000098171800c986 */ /* 0x0001e2000c101110 */
[----:B------:R-:W-:Y:S05]  /*94d0*/  @P3 BRA `(.L_x_189) ;  /* 0x0000000000043947 */ /* 0x000fea0003800000 */
[----:B------:R0:W5:Y:S02]  /*94e0*/  LDG.E.U8 R22, desc[UR16][R28.64+0x99] ;  /* 0x000099101c167981 */ /* 0x000164000c1e1100 */
.L_x_189:
[----:B------:R-:W-:Y:S05]  /*94f0*/  BSYNC B1 ;  /* 0x0000000000017941 */ /* 0x000fea0003800000 */
.L_x_188:
        /* <DEDUP_REMOVED lines=8> */
[----:B0-----:R-:W-:-:S05]  /*9580*/  F2FP.SATFINITE.E4M3.F32.PACK_AB_MERGE_C R23, RZ, R22, RZ ;  /* 0x00000016ff17723e */ /* 0x001fca00048070ff */
[----:B------:R0:W-:Y:S01]  /*9590*/  @!P3 STG.E.U8 desc[UR16][R24.64+0x99], R23 ;  /* 0x000099171800b986 */ /* 0x0001e2000c101110 */
[----:B------:R-:W-:Y:S05]  /*95a0*/  @P4 BRA `(.L_x_191) ;  /* 0x0000000000044947 */ /* 0x000fea0003800000 */
[----:B------:R0:W5:Y:S02]  /*95b0*/  LDG.E.U8 R21, desc[UR16][R30.64+0x98] ;  /* 0x000098101e157981 */ /* 0x000164000c1e1100 */
.L_x_191:
[----:B------:R-:W-:Y:S05]  /*95c0*/  BSYNC B1 ;  /* 0x0000000000017941 */ /* 0x000fea0003800000 */
.L_x_190:
        /* <DEDUP_REMOVED lines=12> */
.L_x_193:
[----:B------:R-:W-:Y:S05]  /*9690*/  BSYNC B1 ;  /* 0x0000000000017941 */ /* 0x000fea0003800000 */
.L_x_192:
        /* <DEDUP_REMOVED lines=12> */
.L_x_195:
[----:B------:R-:W-:Y:S05]  /*9760*/  BSYNC B1 ;  /* 0x0000000000017941 */ /* 0x000fea0003800000 */
.L_x_194:
        /* <DEDUP_REMOVED lines=12> */
.L_x_197:
[----:B------:R-:W-:Y:S05]  /*9830*/  BSYNC B1 ;  /* 0x0000000000017941 */ /* 0x000fea0003800000 */
.L_x_196:
        /* <DEDUP_REMOVED lines=12> */
.L_x_199:
[----:B------:R-:W-:Y:S05]  /*9900*/  BSYNC B1 ;  /* 0x0000000000017941 */ /* 0x000fea0003800000 */
.L_x_198:
        /* <DEDUP_REMOVED lines=12> */
.L_x_201:
[----:B------:R-:W-:Y:S05]  /*99d0*/  BSYNC B1 ;  /* 0x0000000000017941 */ /* 0x000fea0003800000 */
.L_x_200:
        /* <DEDUP_REMOVED lines=12> */
.L_x_203:
[----:B------:R-:W-:Y:S05]  /*9aa0*/  BSYNC B1 ;  /* 0x0000000000017941 */ /* 0x000fea0003800000 */
.L_x_202:
        /* <DEDUP_REMOVED lines=12> */
.L_x_205:
[----:B------:R-:W-:Y:S05]  /*9b70*/  BSYNC B1 ;  /* 0x0000000000017941 */ /* 0x000fea0003800000 */
.L_x_204:
        /* <DEDUP_REMOVED lines=12> */
.L_x_207:
[----:B------:R-:W-:Y:S05]  /*9c40*/  BSYNC B1 ;  /* 0x0000000000017941 */ /* 0x000fea0003800000 */
.L_x_206:
        /* <DEDUP_REMOVED lines=12> */
.L_x_209:
[----:B------:R-:W-:Y:S05]  /*9d10*/  BSYNC B1 ;  /* 0x0000000000017941 */ /* 0x000fea0003800000 */
.L_x_208:
        /* <DEDUP_REMOVED lines=12> */
.L_x_211:
[----:B------:R-:W-:Y:S05]  /*9de0*/  BSYNC B1 ;  /* 0x0000000000017941 */ /* 0x000fea0003800000 */
.L_x_210:
        /* <DEDUP_REMOVED lines=12> */
.L_x_213:
[----:B------:R-:W-:Y:S05]  /*9eb0*/  BSYNC B1 ;  /* 0x0000000000017941 */ /* 0x000fea0003800000 */
.L_x_212:
        /* <DEDUP_REMOVED lines=12> */
.L_x_215:
[----:B------:R-:W-:Y:S05]  /*9f80*/  BSYNC B1 ;  /* 0x0000000000017941 */ /* 0x000fea0003800000 */
.L_x_214:
        /* <DEDUP_REMOVED lines=12> */
.L_x_217:
[----:B------:R-:W-:Y:S05]  /*a050*/  BSYNC B1 ;  /* 0x0000000000017941 */ /* 0x000fea0003800000 */
.L_x_216:
        /* <DEDUP_REMOVED lines=12> */
.L_x_219:
[----:B------:R-:W-:Y:S05]  /*a120*/  BSYNC B1 ;  /* 0x0000000000017941 */ /* 0x000fea0003800000 */
.L_x_218:
        /* <DEDUP_REMOVED lines=12> */
.L_x_221:
[----:B------:R-:W-:Y:S05]  /*a1f0*/  BSYNC B1 ;  /* 0x0000000000017941 */ /* 0x000fea0003800000 */
.L_x_220:
        /* <DEDUP_REMOVED lines=12> */
.L_x_223:
[----:B------:R-:W-:Y:S05]  /*a2c0*/  BSYNC B1 ;  /* 0x0000000000017941 */ /* 0x000fea0003800000 */
.L_x_222:
        /* <DEDUP_REMOVED lines=12> */
.L_x_225:
[----:B------:R-:W-:Y:S05]  /*a390*/  BSYNC B1 ;  /* 0x0000000000017941 */ /* 0x000fea0003800000 */
.L_x_224:
        /* <DEDUP_REMOVED lines=12> */
.L_x_227:
[----:B------:R-:W-:Y:S05]  /*a460*/  BSYNC B1 ;  /* 0x0000000000017941 */ /* 0x000fea0003800000 */
.L_x_226:
        /* <DEDUP_REMOVED lines=12> */
.L_x_229:
[----:B------:R-:W-:Y:S05]  /*a530*/  BSYNC B1 ;  /* 0x0000000000017941 */ /* 0x000fea0003800000 */
.L_x_228:
[----:B-----5:R-:W-:Y:S01]  /*a540*/  LOP3.LUT R2, R2, 0xff, RZ, 0xc0, !PT ;  /* 0x000000ff02027812 */ /* 0x020fe200078ec0ff */
[----:B------:R-:W-:Y:S01]  /*a550*/  BSSY B1, `(.L_x_230) ;  /* 0x000000b000017945 */ /* 0x000fe20003800000 */
[----:B------:R-:W-:Y:S02]  /*a560*/  ISETP.LT.OR P4, PT, R35, 0xc1, !P1 ;  /* 0x000000c12300780c */ /* 0x000fe40004f81670 */
[----:B------:R-:W-:-:S05]  /*a570*/  F2FP.F16.E4M3.UNPACK_B R2, R2 ;  /* 0x00000002ff02723e */ /* 0x000fca00020006ff */
[----:B------:R-:W-:-:S05]  /*a580*/  HADD2.F32 R2, -RZ, R2.H0_H0 ;  /* 0x20000002ff027230 */ /* 0x000fca0000004100 */
[----:B0-----:R-:W-:-:S04]  /*a590*/  FMUL R3, R2, UR19 ;  /* 0x0000001302037c20 */ /* 0x001fc80008400000 */
[----:B------:R-:W-:Y:S01]  /*a5a0*/  FFMA R3, R0, UR20, R3 ;  /* 0x0000001400037c23 */ /* 0x000fe20008000003 */
[----:B------:R-:W-:-:S04]  /*a5b0*/  PRMT R0, RZ, 0x7610, R0 ;  /* 0x00007610ff007816 */ /* 0x000fc80000000000 */
[----:B------:R-:W-:-:S05]  /*a5c0*/  F2FP.SATFINITE.E4M3.F32.PACK_AB_MERGE_C R3, RZ, R3, RZ ;  /* 0x00000003ff03723e */ /* 0x000fca00048070ff */
[----:B------:R0:W-:Y:S01]  /*a5d0*/  @!P3 STG.E.U8 desc[UR16][R24.64+0xc1], R3 ;  /* 0x0000c1031800b986 */ /* 0x0001e2000c101110 */
[----:B------:R-:W-:Y:S05]  /*a5e0*/  @P4 BRA `(.L_x_231) ;  /* 0x0000000000044947 */ /* 0x000fea0003800000 */
[----:B------:R0:W5:Y:S02]  /*a5f0*/  LDG.E.U8 R0, desc[UR16][R30.64+0xc0] ;  /* 0x0000c0101e007981 */ /* 0x000164000c1e1100 */
.L_x_231:
[----:B------:R-:W-:Y:S05]  /*a600*/  BSYNC B1 ;  /* 0x0000000000017941 */ /* 0x000fea0003800000 */
.L_x_230:
[----:B------:R-:W2:Y:S01]  /*a610*/  LDL.LU R2, [R1] ;  /* 0x0000000001027983 */ /* 0x000ea20000300800 */
[----:B-----5:R-:W-:Y:S01]  /*a620*/  LOP3.LUT R0, R0, 0xff, RZ, 0xc0, !PT ;  /* 0x000000ff00007812 */ /* 0x020fe200078ec0ff */
[----:B------:R-:W-:Y:S01]  /*a630*/  BSSY B1, `(.L_x_232) ;  /* 0x000000b000017945 */ /* 0x000fe20003800000 */
[----:B------:R-:W-:Y:S02]  /*a640*/  ISETP.LT.OR P3, PT, R35, 0xc2, !P1 ;  /* 0x000000c22300780c */ /* 0x000fe40004f61670 */
[----:B------:R-:W-:-:S05]  /*a650*/  F2FP.F16.E4M3.UNPACK_B R0, R0 ;  /* 0x00000000ff00723e */ /* 0x000fca00020006ff */
[----:B------:R-:W-:-:S05]  /*a660*/  HADD2.F32 R0, -RZ, R0.H0_H0 ;  /* 0x20000000ff007230 */ /* 0x000fca0000004100 */
[----:B------:R-:W-:-:S04]  /*a670*/  FMUL R0, R0, UR19 ;  /* 0x0000001300007c20 */ /* 0x000fc80008400000 */
[----:B--2---:R-:W-:-:S05]  /*a680*/  FFMA R0, R2, UR20, R0 ;  /* 0x0000001402007c23 */ /* 0x004fca0008000000 */
[----:B0-----:R-:W-:Y:S02]  /*a690*/  F2FP.SATFINITE.E4M3.F32.PACK_AB_MERGE_C R3, RZ, R0, RZ ;  /* 0x00000000ff03723e */ /* 0x001fe400048070ff */
[----:B------:R-:W-:-:S03]  /*a6a0*/  PRMT R0, RZ, 0x7610, R0 ;  /* 0x00007610ff007816 */ /* 0x000fc60000000000 */
[----:B------:R0:W-:Y:S01]  /*a6b0*/  @!P4 STG.E.U8 desc[UR16][R26.64+0xc0], R3 ;  /* 0x0000c0031a00c986 */ /* 0x0001e2000c101110 */
[----:B------:R-:W-:Y:S05]  /*a6c0*/  @P3 BRA `(.L_x_233) ;  /* 0x0000000000043947 */ /* 0x000fea0003800000 */
[----:B------:R2:W5:Y:S02]  /*a6d0*/  LDG.E.U8 R0, desc[UR16][R30.64+0xc1] ;  /* 0x0000c1101e007981 */ /* 0x000564000c1e1100 */
.L_x_233:
[----:B------:R-:W-:Y:S05]  /*a6e0*/  BSYNC B1 ;  /* 0x0000000000017941 */ /* 0x000fea0003800000 */
.L_x_232:
[----:B------:R-:W3:Y:S01]  /*a6f0*/  LDL.LU R2, [R1+0x4] ;  /* 0x0000040001027983 */ /* 0x000ee20000300800 */
[----:B-----5:R-:W-:Y:S01]  /*a700*/  LOP3.LUT R0, R0, 0xff, RZ, 0xc0, !PT ;  /* 0x000000ff00007812 */ /* 0x020fe200078ec0ff */
[----:B------:R-:W-:Y:S01]  /*a710*/  BSSY B1, `(.L_x_234) ;  /* 0x000000b000017945 */ /* 0x000fe20003800000 */
[----:B------:R-:W-:Y:S02]  /*a720*/  ISETP.LT.OR P4, PT, R35, 0xc9, !P0 ;  /* 0x000000c92300780c */ /* 0x000fe40004781670 */
[----:B------:R-:W-:-:S05]  /*a730*/  F2FP.F16.E4M3.UNPACK_B R0, R0 ;  /* 0x00000000ff00723e */ /* 0x000fca00020006ff */
[----:B------:R-:W-:-:S05]  /*a740*/  HADD2.F32 R0, -RZ, R0.H0_H0 ;  /* 0x20000000ff007230 */ /* 0x000fca0000004100 */
[----:B------:R-:W-:-:S04]  /*a750*/  FMUL R0, R0, UR19 ;  /* 0x0000001300007c20 */ /* 0x000fc80008400000 */
[----:B---3--:R-:W-:-:S05]  /*a760*/  FFMA R0, R2, UR20, R0 ;  /* 0x0000001402007c23 */ /* 0x008fca0008000000 */
[----:B0-----:R-:W-:Y:S02]  /*a770*/  F2FP.SATFINITE.E4M3.F32.PACK_AB_MERGE_C R3, RZ, R0, RZ ;  /* 0x00000000ff03723e */ /* 0x001fe400048070ff */
[----:B------:R-:W-:-:S03]  /*a780*/  PRMT R0, RZ, 0x7610, R0 ;  /* 0x00007610ff007816 */ /* 0x000fc60000000000 */
[----:B------:R0:W-:Y:S01]  /*a790*/  @!P3 STG.E.U8 desc[UR16][R26.64+0xc1], R3 ;  /* 0x0000c1031a00b986 */ /* 0x0001e2000c101110 */
[----:B------:R-:W-:Y:S05]  /*a7a0*/  @P4 BRA `(.L_x_235) ;  /* 0x0000000000044947 */ /* 0x000fea0003800000 */
[----:B------:R3:W5:Y:S02]  /*a7b0*/  LDG.E.U8 R0, desc[UR16][R28.64+0xc8] ;  /* 0x0000c8101c007981 */ /* 0x000764000c1e1100 */
.L_x_235:
[----:B------:R-:W-:Y:S05]  /*a7c0*/  BSYNC B1 ;  /* 0x0000000000017941 */ /* 0x000fea0003800000 */
.L_x_234:
[----:B------:R-:W2:Y:S01]  /*a7d0*/  LDL.LU R2, [R1+0x8] ;  /* 0x0000080001027983 */ /* 0x000ea20000300800 */
        /* <DEDUP_REMOVED lines=12> */
.L_x_237:
[----:B------:R-:W-:Y:S05]  /*a8a0*/  BSYNC B1 ;  /* 0x0000000000017941 */ /* 0x000fea0003800000 */
.L_x_236:
        /* <DEDUP_REMOVED lines=13> */
.L_x_239:
[----:B------:R-:W-:Y:S05]  /*a980*/  BSYNC B1 ;  /* 0x0000000000017941 */ /* 0x000fea0003800000 */
.L_x_238:
        /* <DEDUP_REMOVED lines=13> */
.L_x_241:
[----:B------:R-:W-:Y:S05]  /*aa60*/  BSYNC B1 ;  /* 0x0000000000017941 */ /* 0x000fea0003800000 */
.L_x_240:
        /* <DEDUP_REMOVED lines=13> */
.L_x_243:
[----:B------:R-:W-:Y:S05]  /*ab40*/  BSYNC B1 ;  /* 0x0000000000017941 */ /* 0x000fea0003800000 */
.L_x_242:
        /* <DEDUP_REMOVED lines=13> */
.L_x_245:
[----:B------:R-:W-:Y:S05]  /*ac20*/  BSYNC B1 ;  /* 0x0000000000017941 */ /* 0x000fea0003800000 */
.L_x_244:
        /* <DEDUP_REMOVED lines=13> */
.L_x_247:
[----:B------:R-:W-:Y:S05]  /*ad00*/  BSYNC B1 ;  /* 0x0000000000017941 */ /* 0x000fea0003800000 */
.L_x_246:
        /* <DEDUP_REMOVED lines=13> */
.L_x_249:
[----:B------:R-:W-:Y:S05]  /*ade0*/  BSYNC B1 ;  /* 0x0000000000017941 */ /* 0x000fea0003800000 */
.L_x_248:
        /* <DEDUP_REMOVED lines=13> */
.L_x_251:
[----:B------:R-:W-:Y:S05]  /*aec0*/  BSYNC B1 ;  /* 0x0000000000017941 */ /* 0x000fea0003800000 */
.L_x_250:
        /* <DEDUP_REMOVED lines=13> */
.L_x_253:
[----:B------:R-:W-:Y:S05]  /*afa0*/  BSYNC B1 ;  /* 0x0000000000017941 */ /* 0x000fea0003800000 */
.L_x_252:
        /* <DEDUP_REMOVED lines=13> */
.L_x_255:
[----:B------:R-:W-:Y:S05]  /*b080*/  BSYNC B1 ;  /* 0x0000000000017941 */ /* 0x000fea0003800000 */
.L_x_254:
        /* <DEDUP_REMOVED lines=13> */
.L_x_257:
[----:B------:R-:W-:Y:S05]  /*b160*/  BSYNC B1 ;  /* 0x0000000000017941 */ /* 0x000fea0003800000 */
.L_x_256:
        /* <DEDUP_REMOVED lines=13> */
.L_x_259:
[----:B------:R-:W-:Y:S05]  /*b240*/  BSYNC B1 ;  /* 0x0000000000017941 */ /* 0x000fea0003800000 */
.L_x_258:
        /* <DEDUP_REMOVED lines=13> */
.L_x_261:
[----:B------:R-:W-:Y:S05]  /*b320*/  BSYNC B1 ;  /* 0x0000000000017941 */ /* 0x000fea0003800000 */
.L_x_260:
        /* <DEDUP_REMOVED lines=13> */
.L_x_263:
[----:B------:R-:W-:Y:S05]  /*b400*/  BSYNC B1 ;  /* 0x0000000000017941 */ /* 0x000fea0003800000 */
.L_x_262:
        /* <DEDUP_REMOVED lines=13> */
.L_x_265:
[----:B------:R-:W-:Y:S05]  /*b4e0*/  BSYNC B1 ;  /* 0x0000000000017941 */ /* 0x000fea0003800000 */
.L_x_264:
        /* <DEDUP_REMOVED lines=13> */
.L_x_267:
[----:B------:R-:W-:Y:S05]  /*b5c0*/  BSYNC B1 ;  /* 0x0000000000017941 */ /* 0x000fea0003800000 */
.L_x_266:
        /* <DEDUP_REMOVED lines=13> */
.L_x_269:
[----:B------:R-:W-:Y:S05]  /*b6a0*/  BSYNC B1 ;  /* 0x0000000000017941 */ /* 0x000fea0003800000 */
.L_x_268:
        /* <DEDUP_REMOVED lines=13> */
.L_x_271:
[----:B------:R-:W-:Y:S05]  /*b780*/  BSYNC B1 ;  /* 0x0000000000017941 */ /* 0x000fea0003800000 */
.L_x_270:
        /* <DEDUP_REMOVED lines=13> */
.L_x_273:
[----:B------:R-:W-:Y:S05]  /*b860*/  BSYNC B1 ;  /* 0x0000000000017941 */ /* 0x000fea0003800000 */
.L_x_272:
        /* <DEDUP_REMOVED lines=13> */
.L_x_275:
[----:B------:R-:W-:Y:S05]  /*b940*/  BSYNC B1 ;  /* 0x0000000000017941 */ /* 0x000fea0003800000 */
.L_x_274:
        /* <DEDUP_REMOVED lines=13> */
.L_x_277:
[----:B------:R-:W-:Y:S05]  /*ba20*/  BSYNC B1 ;  /* 0x0000000000017941 */ /* 0x000fea0003800000 */
.L_x_276:
        /* <DEDUP_REMOVED lines=13> */
.L_x_279:
[----:B------:R-:W-:Y:S05]  /*bb00*/  BSYNC B1 ;  /* 0x0000000000017941 */ /* 0x000fea0003800000 */
.L_x_278:
        /* <DEDUP_REMOVED lines=13> */
.L_x_281:
[----:B------:R-:W-:Y:S05]  /*bbe0*/  BSYNC B1 ;  /* 0x0000000000017941 */ /* 0x000fea0003800000 */
.L_x_280:
        /* <DEDUP_REMOVED lines=13> */
.L_x_283:
[----:B------:R-:W-:Y:S05]  /*bcc0*/  BSYNC B1 ;  /* 0x0000000000017941 */ /* 0x000fea0003800000 */
.L_x_282:
        /* <DEDUP_REMOVED lines=13> */
.L_x_285:
[----:B------:R-:W-:Y:S05]  /*bda0*/  BSYNC B1 ;  /* 0x0000000000017941 */ /* 0x000fea0003800000 */
.L_x_284:
        /* <DEDUP_REMOVED lines=13> */
.L_x_287:
[----:B------:R-:W-:Y:S05]  /*be80*/  BSYNC B1 ;  /* 0x0000000000017941 */ /* 0x000fea0003800000 */
.L_x_286:
        /* <DEDUP_REMOVED lines=13> */
.L_x_289:
[----:B------:R-:W-:Y:S05]  /*bf60*/  BSYNC B1 ;  /* 0x0000000000017941 */ /* 0x000fea0003800000 */
.L_x_288:
[----:B------:R-:W-:Y:S05]  /*bf70*/  @P1 BRA `(.L_x_290) ;  /* 0x0000002000a41947 */ /* 0x000fea0003800000 */
[----:B------:R-:W2:Y:S01]  /*bf80*/  LDL.LU R2, [R1+0x74] ;  /* 0x0000740001027983 */ /* 0x000ea20000300800 */
[----:B-----5:R-:W-:-:S04]  /*bf90*/  LOP3.LUT R0, R0, 0xff, RZ, 0xc0, !PT ;  /* 0x000000ff00007812 */ /* 0x020fc800078ec0ff */
[----:B------:R-:W-:-:S05]  /*bfa0*/  F2FP.F16.E4M3.UNPACK_B R0, R0 ;  /* 0x00000000ff00723e */ /* 0x000fca00020006ff */
[----:B------:R-:W-:-:S05]  /*bfb0*/  HADD2.F32 R0, -RZ, R0.H0_H0 ;  /* 0x20000000ff007230 */ /* 0x000fca0000004100 */
[----:B------:R-:W-:-:S04]  /*bfc0*/  FMUL R0, R0, UR19 ;  /* 0x0000001300007c20 */ /* 0x000fc80008400000 */
[----:B--2---:R-:W-:-:S05]  /*bfd0*/  FFMA R0, R2, UR20, R0 ;  /* 0x0000001402007c23 */ /* 0x004fca0008000000 */
[----:B0-----:R-:W-:-:S05]  /*bfe0*/  F2FP.SATFINITE.E4M3.F32.PACK_AB_MERGE_C R3, RZ, R0, RZ ;  /* 0x00000000ff03723e */ /* 0x001fca00048070ff */
[----:B------:R0:W-:Y:S01]  /*bff0*/  STG.E.U8 desc[UR16][R26.64+0xf9], R3 ;  /* 0x0000f9031a007986 */ /* 0x0001e2000c101110 */
[----:B------:R-:W-:Y:S05]  /*c000*/  BRA `(.L_x_290) ;  /* 0x0000002000807947 */ /* 0x000fea0003800000 */
.L_x_33:
[----:B------:R-:W-:Y:S01]  /*c010*/  ISETP.GE.AND P1, PT, R38, 0x1, PT ;  /* 0x000000012600780c */ /* 0x000fe20003f26270 */
[----:B------:R-:W-:Y:S01]  /*c020*/  FMUL R226, R226, UR20 ;  /* 0x00000014e2e27c20 */ /* 0x000fe20008400000 */
[----:B------:R-:W2:Y:S01]  /*c030*/  LDL.LU R227, [R1+0x10] ;  /* 0x0000100001e37983 */ /* 0x000ea20000300800 */
[----:B------:R-:W-:Y:S01]  /*c040*/  ISETP.GE.AND P0, PT, R38, 0x9, PT ;  /* 0x000000092600780c */ /* 0x000fe20003f06270 */
[----:B------:R-:W-:Y:S01]  /*c050*/  FMUL R225, R225, UR20 ;  /* 0x00000014e1e17c20 */ /* 0x000fe20008400000 */
[C---:B------:R-:W-:Y:S02]  /*c060*/  ISETP.LT.OR P4, PT, R35.reuse, 0x1, !P1 ;  /* 0x000000012300780c */ /* 0x040fe40004f81670 */
[C---:B------:R-:W-:Y:S02]  /*c070*/  ISETP.LT.OR P5, PT, R35.reuse, 0x2, !P1 ;  /* 0x000000022300780c */ /* 0x040fe40004fa1670 */
[----:B------:R-:W-:Y:S02]  /*c080*/  F2FP.SATFINITE.E4M3.F32.PACK_AB_MERGE_C R29, RZ, R226, RZ ;  /* 0x000000e2ff1d723e */ /* 0x000fe400048070ff */
[C---:B------:R-:W-:Y:S01]  /*c090*/  ISETP.LT.OR P3, PT, R35.reuse, 0x1, !P0 ;  /* 0x000000012300780c */ /* 0x040fe20004761670 */
[----:B------:R-:W-:Y:S01]  /*c0a0*/  FMUL R224, R224, UR20 ;  /* 0x00000014e0e07c20 */ /* 0x000fe20008400000 */
[----:B------:R-:W-:Y:S01]  /*c0b0*/  ISETP.LT.OR P6, PT, R35, 0xa, !P1 ;  /* 0x0000000a2300780c */ /* 0x000fe20004fc1670 */
[----:B------:R-:W-:Y:S01]  /*c0c0*/  FMUL R223, R223, UR20 ;  /* 0x00000014dfdf7c20 */ /* 0x000fe20008400000 */
[----:B------:R-:W-:Y:S01]  /*c0d0*/  F2FP.SATFINITE.E4M3.F32.PACK_AB_MERGE_C R225, RZ, R225, RZ ;  /* 0x000000e1ffe1723e */ /* 0x000fe200048070ff */
[----:B------:R-:W-:Y:S01]  /*c0e0*/  FMUL R221, R221, UR20 ;  /* 0x00000014dddd7c20 */ /* 0x000fe20008400000 */
[----:B------:R-:W-:Y:S01]  /*c0f0*/  FMUL R222, R222, UR20 ;  /* 0x00000014dede7c20 */ /* 0x000fe20008400000 */
[----:B------:R0:W-:Y:S01]  /*c100*/  @!P4 STG.E.U8 desc[UR16][R24.64], R29 ;  /* 0x0000001d1800c986 */ /* 0x0001e2000c101110 */
[----:B------:R-:W-:-:S02]  /*c110*/  ISETP.LT.OR P4, PT, R35, 0x2, !P0 ;  /* 0x000000022300780c */ /* 0x000fc40004781670 */
[----:B------:R-:W-:Y:S01]  /*c120*/  F2FP.SATFINITE.E4M3.F32.PACK_AB_MERGE_C R31, RZ, R224, RZ ;  /* 0x000000e0ff1f723e */ /* 0x000fe200048070ff */
[----:B------:R1:W-:Y:S01]  /*c130*/  @!P5 STG.E.U8 desc[UR16][R24.64+0x1], R225 ;  /* 0x000001e11800d986 */ /* 0x0003e2000c101110 */
[C---:B------:R-:W-:Y:S02]  /*c140*/  ISETP.LT.OR P5, PT, R35.reuse, 0x9, !P1 ;  /* 0x000000092300780c */ /* 0x040fe40004fa1670 */
[----:B------:R-:W-:Y:S01]  /*c150*/  F2FP.SATFINITE.E4M3.F32.PACK_AB_MERGE_C R223, RZ, R223, RZ ;  /* 0x000000dfffdf723e */ /* 0x000fe200048070ff */
[----:B------:R-:W-:Y:S01]  /*c160*/  FMUL R220, R220, UR20 ;  /* 0x00000014dcdc7c20 */ /* 0x000fe20008400000 */
[----:B------:R-:W-:Y:S01]  /*c170*/  F2FP.SATFINITE.E4M3.F32.PACK_AB_MERGE_C R221, RZ, R221, RZ ;  /* 0x000000ddffdd723e */ /* 0x000fe200048070ff */
[----:B------:R-:W-:Y:S01]  /*c180*/  @!P3 STG.E.U8 desc[UR16][R26.64], R31 ;  /* 0x0000001f1a00b986 */ /* 0x000fe2000c101110 */
[----:B------:R-:W-:-:S03]  /*c190*/  ISETP.LT.OR P3, PT, R35, 0x9, !P0 ;  /* 0x000000092300780c */ /* 0x000fc60004761670 */
[----:B------:R-:W-:Y:S01]  /*c1a0*/  @!P4 STG.E.U8 desc[UR16][R26.64+0x1], R223 ;  /* 0x000001df1a00c986 */ /* 0x000fe2000c101110 */
[----:B------:R-:W-:-:S03]  /*c1b0*/  ISETP.LT.OR P4, PT, R35, 0xa, !P0 ;  /* 0x0000000a2300780c */ /* 0x000fc60004781670 */
[----:B------:R-:W-:Y:S01]  /*c1c0*/  @!P6 STG.E.U8 desc[UR16][R24.64+0x9], R221 ;  /* 0x000009dd1800e986 */ /* 0x000fe2000c101110 */
[----:B------:R-:W-:Y:S01]  /*c1d0*/  ISETP.LT.OR P6, PT, R35, 0x12, !P1 ;  /* 0x000000122300780c */ /* 0x000fe20004fc1670 */
[----:B------:R-:W-:Y:S01]  /*c1e0*/  FMUL R219, R219, UR20 ;  /* 0x00000014dbdb7c20 */ /* 0x000fe20008400000 */
[----:B0-----:R-:W-:Y:S01]  /*c1f0*/  F2FP.SATFINITE.E4M3.F32.PACK_AB_MERGE_C R29, RZ, R222, RZ ;  /* 0x000000deff1d723e */ /* 0x001fe200048070ff */
[----:B------:R-:W-:Y:S01]  /*c200*/  FMUL R217, R217, UR20 ;  /* 0x00000014d9d97c20 */ /* 0x000fe20008400000 */
[----:B------:R-:W3:Y:S01]  /*c210*/  LDL.LU R226, [R1+0xc] ;  /* 0x00000c0001e27983 */ /* 0x000ee20000300800 */
[----:B------:R-:W-:Y:S02]  /*c220*/  F2FP.SATFINITE.E4M3.F32.PACK_AB_MERGE_C R33, RZ, R220, RZ ;  /* 0x000000dcff21723e */ /* 0x000fe400048070ff */
[----:B------:R-:W-:Y:S01]  /*c230*/  F2FP.SATFINITE.E4M3.F32.PACK_AB_MERGE_C R219, RZ, R219, RZ ;  /* 0x000000dbffdb723e */ /* 0x000fe200048070ff */
[----:B------:R0:W-:Y:S01]  /*c240*/  @!P5 STG.E.U8 desc[UR16][R24.64+0x8], R29 ;  /* 0x0000081d1800d986 */ /* 0x0001e2000c101110 */
[----:B------:R-:W-:-:S02]  /*c250*/  ISETP.LT.OR P5, PT, R35, 0x11, !P1 ;  /* 0x000000112300780c */ /* 0x000fc40004fa1670 */
[----:B------:R-:W-:Y:S01]  /*c260*/  F2FP.SATFINITE.E4M3.F32.PACK_AB_MERGE_C R217, RZ, R217, RZ ;  /* 0x000000d9ffd9723e */ /* 0x000fe200048070ff */
[----:B-1----:R-:W4:Y:S01]  /*c270*/  LDL.LU R225, [R1+0x8] ;  /* 0x0000080001e17983 */ /* 0x002f220000300800 */
[----:B------:R-:W-:-:S03]  /*c280*/  FMUL R218, R218, UR20 ;  /* 0x00000014dada7c20 */ /* 0x000fc60008400000 */
[----:B------:R-:W3:Y:S04]  /*c290*/  LDL.LU R224, [R1+0x4] ;  /* 0x0000040001e07983 */ /* 0x000ee80000300800 */
[----:B------:R-:W4:Y:S01]  /*c2a0*/  LDL.LU R222, [R1] ;  /* 0x0000000001de7983 */ /* 0x000f220000300800 */
[----:B0-----:R-:W-:Y:S01]  /*c2b0*/  F2FP.SATFINITE.E4M3.F32.PACK_AB_MERGE_C R29, RZ, R218, RZ ;  /* 0x000000daff1d723e */ /* 0x001fe200048070ff */
[----:B------:R-:W-:Y:S01]  /*c2c0*/  FMUL R216, R216, UR20 ;  /* 0x00000014d8d87c20 */ /* 0x000fe20008400000 */
[----:B------:R-:W-:Y:S01]  /*c2d0*/  FMUL R215, R215, UR20 ;  /* 0x00000014d7d77c20 */ /* 0x000fe20008400000 */
[----:B------:R0:W-:Y:S01]  /*c2e0*/  @!P3 STG.E.U8 desc[UR16][R26.64+0x8], R33 ;  /* 0x000008211a00b986 */ /* 0x0001e2000c101110 */
[----:B------:R-:W-:Y:S01]  /*c2f0*/  ISETP.LT.OR P3, PT, R35, 0x11, !P0 ;  /* 0x000000112300780c */ /* 0x000fe20004761670 */
[----:B------:R-:W-:Y:S01]  /*c300*/  FMUL R213, R213, UR20 ;  /* 0x00000014d5d57c20 */ /* 0x000fe20008400000 */
[----:B------:R-:W-:Y:S01]  /*c310*/  F2FP.SATFINITE.E4M3.F32.PACK_AB_MERGE_C R31, RZ, R216, RZ ;  /* 0x000000d8ff1f723e */ /* 0x000fe200048070ff */
[----:B------:R-:W-:Y:S01]  /*c320*/  @!P4 STG.E.U8 desc[UR16][R26.64+0x9], R219 ;  /* 0x000009db1a00c986 */ /* 0x000fe2000c101110 */
[C---:B------:R-:W-:Y:S01]  /*c330*/  ISETP.LT.OR P4, PT, R35.reuse, 0x12, !P0 ;  /* 0x000000122300780c */ /* 0x040fe20004781670 */
[----:B------:R-:W-:Y:S01]  /*c340*/  FMUL R214, R214, UR20 ;  /* 0x00000014d6d67c20 */ /* 0x000fe20008400000 */
[----:B------:R-:W-:Y:S01]  /*c350*/  F2FP.SATFINITE.E4M3.F32.PACK_AB_MERGE_C R215, RZ, R215, RZ ;  /* 0x000000d7ffd7723e */ /* 0x000fe200048070ff */
[----:B------:R-:W-:Y:S01]  /*c360*/  @!P6 STG.E.U8 desc[UR16][R24.64+0x11], R217 ;  /* 0x000011d91800e986 */ /* 0x000fe2000c101110 */
[C---:B------:R-:W-:Y:S01]  /*c370*/  ISETP.LT.OR P6, PT, R35.reuse, 0x1a, !P1 ;  /* 0x0000001a2300780c */ /* 0x040fe20004fc1670 */
[----:B------:R-:W-:Y:S01]  /*c380*/  FMUL R212, R212, UR20 ;  /* 0x00000014d4d47c20 */ /* 0x000fe20008400000 */
[----:B------:R-:W-:Y:S01]  /*c390*/  F2FP.SATFINITE.E4M3.F32.PACK_AB_MERGE_C R213, RZ, R213, RZ ;  /* 0x000000d5ffd5723e */ /* 0x000fe200048070ff */
[----:B------:R1:W-:Y:S01]  /*c3a0*/  @!P5 STG.E.U8 desc[UR16][R24.64+0x10], R29 ;  /* 0x0000101d1800d986 */ /* 0x0003e2000c101110 */
[----:B------:R-:W-:Y:S01]  /*c3b0*/  ISETP.LT.OR P5, PT, R35, 0x19, !P1 ;  /* 0x000000192300780c */ /* 0x000fe20004fa1670 */
[----:B------:R-:W-:Y:S01]  /*c3c0*/  FMUL R211, R211, UR20 ;  /* 0x00000014d3d37c20 */ /* 0x000fe20008400000 */
[----:B------:R-:W-:Y:S01]  /*c3d0*/  FMUL R209, R209, UR20 ;  /* 0x00000014d1d17c20 */ /* 0x000fe20008400000 */
[----:B------:R1:W-:Y:S01]  /*c3e0*/  @!P3 STG.E.U8 desc[UR16][R26.64+0x10], R31 ;  /* 0x0000101f1a00b986 */ /* 0x0003e2000c101110 */
[C---:B------:R-:W-:Y:S01]  /*c3f0*/  ISETP.LT.OR P3, PT, R35.reuse, 0x19, !P0 ;  /* 0x000000192300780c */ /* 0x040fe20004761670 */
[----:B------:R-:W-:Y:S01]  /*c400*/  FMUL R210, R210, UR20 ;  /* 0x00000014d2d27c20 */ /* 0x000fe20008400000 */
[----:B0-----:R-:W-:Y:S01]  /*c410*/  F2FP.SATFINITE.E4M3.F32.PACK_AB_MERGE_C R33, RZ, R212, RZ ;  /* 0x000000d4ff21723e */ /* 0x001fe200048070ff */
[----:B------:R-:W-:Y:S01]  /*c420*/  @!P4 STG.E.U8 desc[UR16][R26.64+0x11], R215 ;  /* 0x000011d71a00c986 */ /* 0x000fe2000c101110 */
[C---:B------:R-:W-:Y:S01]  /*c430*/  ISETP.LT.OR P4, PT, R35.reuse, 0x1a, !P0 ;  /* 0x0000001a2300780c */ /* 0x040fe20004781670 */
[----:B------:R-:W-:Y:S01]  /*c440*/  FMUL R208, R208, UR20 ;  /* 0x00000014d0d07c20 */ /* 0x000fe20008400000 */
[----:B------:R-:W-:Y:S01]  /*c450*/  F2FP.SATFINITE.E4M3.F32.PACK_AB_MERGE_C R211, RZ, R211, RZ ;  /* 0x000000d3ffd3723e */ /* 0x000fe200048070ff */
[----:B------:R-:W-:Y:S01]  /*c460*/  @!P6 STG.E.U8 desc[UR16][R24.64+0x19], R213 ;  /* 0x000019d51800e986 */ /* 0x000fe2000c101110 */
[----:B------:R-:W-:Y:S01]  /*c470*/  ISETP.LT.OR P6, PT, R35, 0x22, !P1 ;  /* 0x000000222300780c */ /* 0x000fe20004fc1670 */
[----:B------:R-:W-:Y:S01]  /*c480*/  FMUL R207, R207, UR20 ;  /* 0x00000014cfcf7c20 */ /* 0x000fe20008400000 */
[----:B-1----:R-:W-:Y:S01]  /*c490*/  F2FP.SATFINITE.E4M3.F32.PACK_AB_MERGE_C R29, RZ, R214, RZ ;  /* 0x000000d6ff1d723e */ /* 0x002fe200048070ff */
[----:B------:R-:W-:Y:S01]  /*c4a0*/  FMUL R205, R205, UR20 ;  /* 0x00000014cdcd7c20 */ /* 0x000fe20008400000 */
[----:B------:R-:W-:Y:S01]  /*c4b0*/  F2FP.SATFINITE.E4M3.F32.PACK_AB_MERGE_C R209, RZ, R209, RZ ;  /* 0x000000d1ffd1723e */ /* 0x000fe200048070ff */
[----:B------:R-:W-:Y:S01]  /*c4c0*/  FMUL R206, R206, UR20 ;  /* 0x00000014cece7c20 */ /* 0x000fe20008400000 */
[----:B------:R-:W-:Y:S01]  /*c4d0*/  F2FP.SATFINITE.E4M3.F32.PACK_AB_MERGE_C R31, RZ, R208, RZ ;  /* 0x000000d0ff1f723e */ /* 0x000fe200048070ff */
[----:B------:R0:W-:Y:S01]  /*c4e0*/  @!P5 STG.E.U8 desc[UR16][R24.64+0x18], R29 ;  /* 0x0000181d1800d986 */ /* 0x0001e2000c101110 */
[C---:B------:R-:W-:Y:S01]  /*c4f0*/  ISETP.LT.OR P5, PT, R35.reuse, 0x21, !P1 ;  /* 0x000000212300780c */ /* 0x040fe20004fa1670 */
[----:B------:R-:W-:Y:S01]  /*c500*/  FMUL R204, R204, UR20 ;  /* 0x00000014cccc7c20 */ /* 0x000fe20008400000 */
[----:B------:R-:W-:Y:S01]  /*c510*/  F2FP.SATFINITE.E4M3.F32.PACK_AB_MERGE_C R207, RZ, R207, RZ ;  /* 0x000000cfffcf723e */ /* 0x000fe200048070ff */
[----:B------:R1:W-:Y:S01]  /*c520*/  @!P3 STG.E.U8 desc[UR16][R26.64+0x18], R33 ;  /* 0x000018211a00b986 */ /* 0x0003e2000c101110 */
[----:B------:R-:W-:Y:S01]  /*c530*/  ISETP.LT.OR P3, PT, R35, 0x21, !P0 ;  /* 0x000000212300780c */ /* 0x000fe20004761670 */
[----:B------:R-:W-:Y:S01]  /*c540*/  FMUL R203, R203, UR20 ;  /* 0x00000014cbcb7c20 */ /* 0x000fe20008400000 */
[----:B------:R-:W-:Y:S01]  /*c550*/  F2FP.SATFINITE.E4M3.F32.PACK_AB_MERGE_C R205, RZ, R205, RZ ;  /* 0x000000cdffcd723e */ /* 0x000fe200048070ff */
[----:B------:R-:W-:Y:S01]  /*c560*/  @!P4 STG.E.U8 desc[UR16][R26.64+0x19], R211 ;  /* 0x000019d31a00c986 */ /* 0x000fe2000c101110 */
[----:B------:R-:W-:Y:S01]  /*c570*/  ISETP.LT.OR P4, PT, R35, 0x22, !P0 ;  /* 0x000000222300780c */ /* 0x000fe20004781670 */
[----:B------:R-:W-:Y:S01]  /*c580*/  FMUL R201, R201, UR20 ;  /* 0x00000014c9c97c20 */ /* 0x000fe20008400000 */
[----:B------:R-:W-:Y:S01]  /*c590*/  F2FP.SATFINITE.E4M3.F32.PACK_AB_MERGE_C R203, RZ, R203, RZ ;  /* 0x000000cbffcb723e */ /* 0x000fe200048070ff */
[----:B------:R-:W-:Y:S01]  /*c5a0*/  @!P6 STG.E.U8 desc[UR16][R24.64+0x21], R209 ;  /* 0x000021d11800e986 */ /* 0x000fe2000c101110 */
[----:B------:R-:W-:Y:S01]  /*c5b0*/  ISETP.LT.OR P6, PT, R35, 0x2a, !P1 ;  /* 0x0000002a2300780c */ /* 0x000fe20004fc1670 */
[----:B------:R-:W-:Y:S01]  /*c5c0*/  FMUL R202, R202, UR20 ;  /* 0x00000014caca7c20 */ /* 0x000fe20008400000 */
[----:B0-----:R-:W-:Y:S01]  /*c5d0*/  F2FP.SATFINITE.E4M3.F32.PACK_AB_MERGE_C R29, RZ, R210, RZ ;  /* 0x000000d2ff1d723e */ /* 0x001fe200048070ff */
[----:B------:R-:W-:Y:S01]  /*c5e0*/  FMUL R200, R200, UR20 ;  /* 0x00000014c8c87c20 */ /* 0x000fe20008400000 */
[----:B-1----:R-:W-:Y:S01]  /*c5f0*/  F2FP.SATFINITE.E4M3.F32.PACK_AB_MERGE_C R33, RZ, R204, RZ ;  /* 0x000000ccff21723e */ /* 0x002fe200048070ff */
[----:B------:R-:W-:Y:S01]  /*c600*/  FMUL R199, R199, UR20 ;  /* 0x00000014c7c77c20 */ /* 0x000fe20008400000 */
[----:B------:R-:W-:Y:S01]  /*c610*/  F2FP.SATFINITE.E4M3.F32.PACK_AB_MERGE_C R201, RZ, R201, RZ ;  /* 0x000000c9ffc9723e */ /* 0x000fe200048070ff */
[----:B------:R0:W-:Y:S01]  /*c620*/  @!P5 STG.E.U8 desc[UR16][R24.64+0x20], R29 ;  /* 0x0000201d1800d986 */ /* 0x0001e2000c101110 */
[----:B------:R-:W-:Y:S01]  /*c630*/  ISETP.LT.OR P5, PT, R35, 0x29, !P1 ;  /* 0x000000292300780c */ /* 0x000fe20004fa1670 */
[----:B------:R-:W-:Y:S01]  /*c640*/  FMUL R197, R197, UR20 ;  /* 0x00000014c5c57c20 */ /* 0x000fe20008400000 */
[----:B------:R-:W-:Y:S01]  /*c650*/  F2FP.SATFINITE.E4M3.F32.PACK_AB_MERGE_C R199, RZ, R199, RZ ;  /* 0x000000c7ffc7723e */ /* 0x000fe200048070ff */
[----:B------:R1:W-:Y:S01]  /*c660*/  @!P3 STG.E.U8 desc[UR16][R26.64+0x20], R31 ;  /* 0x0000201f1a00b986 */ /* 0x0003e2000c101110 */
[C---:B------:R-:W-:Y:S01]  /*c670*/  ISETP.LT.OR P3, PT, R35.reuse, 0x29, !P0 ;  /* 0x000000292300780c */ /* 0x040fe20004761670 */
[----:B------:R-:W-:Y:S01]  /*c680*/  FMUL R198, R198, UR20 ;  /* 0x00000014c6c67c20 */ /* 0x000fe20008400000 */
[----:B------:R-:W-:Y:S01]  /*c690*/  F2FP.SATFINITE.E4M3.F32.PACK_AB_MERGE_C R197, RZ, R197, RZ ;  /* 0x000000c5ffc5723e */ /* 0x000fe200048070ff */
[----:B------:R-:W-:Y:S01]  /*c6a0*/  @!P4 STG.E.U8 desc[UR16][R26.64+0x21], R207 ;  /* 0x000021cf1a00c986 */ /* 0x000fe2000c101110 */
[----:B------:R-:W-:Y:S01]  /*c6b0*/  ISETP.LT.OR P4, PT, R35, 0x2a, !P0 ;  /* 0x0000002a2300780c */ /* 0x000fe20004781670 */
[----:B------:R-:W-:Y:S01]  /*c6c0*/  FMUL R196, R196, UR20 ;  /* 0x00000014c4c47c20 */ /* 0x000fe20008400000 */
[----:B------:R-:W-:Y:S01]  /*c6d0*/  FMUL R195, R195, UR20 ;  /* 0x00000014c3c37c20 */ /* 0x000fe20008400000 */
        /* <DEDUP_REMOVED lines=27> */
[----:B------:R-:W-:Y:S01]  /*c890*/  FMUL R186, R186, UR20 ;  /* 0x00000014baba7c20 */ /* 0x000fe20008400000 */
        /* <DEDUP_REMOVED lines=156> */
[----:B-----5:R-:W-:Y:S01]  /*d260*/  FMUL R0, R0, UR20 ;  /* 0x0000001400007c20 */ /* 0x020fe20008400000 */
[----:B-1----:R-:W-:Y:S01]  /*d270*/  F2FP.SATFINITE.E4M3.F32.PACK_AB_MERGE_C R33, RZ, R164, RZ ;  /* 0x000000a4ff21723e */ /* 0x002fe200048070ff */
        /* <DEDUP_REMOVED lines=9> */
[----:B------:R-:W-:Y:S01]  /*d310*/  FMUL R4, R4, UR20 ;  /* 0x0000001404047c20 */ /* 0x000fe20008400000 */
[----:B------:R-:W-:Y:S01]  /*d320*/  @!P4 STG.E.U8 desc[UR16][R26.64+0x71], R167 ;  /* 0x000071a71a00c986 */ /* 0x000fe2000c101110 */
[----:B------:R-:W-:-:S03]  /*d330*/  ISETP.LT.OR P4, PT, R35, 0x7a, !P0 ;  /* 0x0000007a2300780c */ /* 0x000fc60004781670 */
[----:B------:R-:W-:Y:S01]  /*d340*/  @!P6 STG.E.U8 desc[UR16][R24.64+0x79], R165 ;  /* 0x000079a51800e986 */ /* 0x000fe2000c101110 */
[----:B------:R-:W-:Y:S02]  /*d350*/  ISETP.LT.OR P6, PT, R35, 0x82, !P1 ;  /* 0x000000822300780c */ /* 0x000fe40004fc1670 */
[----:B0-----:R-:W-:Y:S01]  /*d360*/  F2FP.SATFINITE.E4M3.F32.PACK_AB_MERGE_C R29, RZ, R166, RZ ;  /* 0x000000a6ff1d723e */ /* 0x001fe200048070ff */
[----:B------:R-:W3:Y:S01]  /*d370*/  LDL.LU R220, [R1+0x14] ;  /* 0x0000140001dc7983 */ /* 0x000ee20000300800 */
[----:B-1----:R-:W-:-:S03]  /*d380*/  F2FP.SATFINITE.E4M3.F32.PACK_AB_MERGE_C R31, RZ, R160, RZ ;  /* 0x000000a0ff1f723e */ /* 0x002fc600048070ff */
[----:B------:R0:W-:Y:S01]  /*d390*/  @!P5 STG.E.U8 desc[UR16][R24.64+0x78], R29 ;  /* 0x0000781d1800d986 */ /* 0x0001e2000c101110 */
[----:B------:R-:W-:-:S03]  /*d3a0*/  ISETP.LT.OR P5, PT, R35, 0x81, !P1 ;  /* 0x000000812300780c */ /* 0x000fc60004fa1670 */
[----:B------:R1:W-:Y:S01]  /*d3b0*/  @!P3 STG.E.U8 desc[UR16][R26.64+0x78], R33 ;  /* 0x000078211a00b986 */ /* 0x0003e2000c101110 */
[----:B------:R-:W-:-:S03]  /*d3c0*/  ISETP.LT.OR P3, PT, R35, 0x81, !P0 ;  /* 0x000000812300780c */ /* 0x000fc60004761670 */
        /* <DEDUP_REMOVED lines=26> */
[----:B0-----:R-:W-:Y:S02]  /*d570*/  F2FP.SATFINITE.E4M3.F32.PACK_AB_MERGE_C R29, RZ, R154, RZ ;  /* 0x0000009aff1d723e */ /* 0x001fe400048070ff */
[----:B-1----:R-:W-:-:S03]  /*d580*/  F2FP.SATFINITE.E4M3.F32.PACK_AB_MERGE_C R33, RZ, R20, RZ ;  /* 0x00000014ff21723e */ /* 0x002fc600048070ff */
[----:B------:R0:W-:Y:S01]  /*d590*/  @!P5 STG.E.U8 desc[UR16][R24.64+0x90], R29 ;  /* 0x0000901d1800d986 */ /* 0x0001e2000c101110 */
[----:B------:R-:W-:-:S03]  /*d5a0*/  ISETP.LT.OR P5, PT, R35, 0x99, !P1 ;  /* 0x000000992300780c */ /* 0x000fc60004fa1670 */
[----:B------:R-:W-:Y:S01]  /*d5b0*/  @!P3 STG.E.U8 desc[UR16][R26.64+0x90], R31 ;  /* 0x0000901f1a00b986 */ /* 0x000fe2000c101110 */
[----:B------:R-:W-:-:S03]  /*d5c0*/  ISETP.LT.OR P3, PT, R35, 0x99, !P0 ;  /* 0x000000992300780c */ /* 0x000fc60004761670 */
[----:B------:R1:W-:Y:S01]  /*d5d0*/  @!P4 STG.E.U8 desc[UR16][R26.64+0x91], R23 ;  /* 0x000091171a00c986 */ /* 0x0003e2000c101110 */
[----:B------:R-:W-:-:S03]  /*d5e0*/  ISETP.LT.OR P4, PT, R35, 0x9a, !P0 ;  /* 0x0000009a2300780c */ /* 0x000fc60004781670 */
[----:B------:R2:W-:Y:S01]  /*d5f0*/  @!P6 STG.E.U8 desc[UR16][R24.64+0x99], R21 ;  /* 0x000099151800e986 */ /* 0x0005e2000c101110 */
[----:B------:R-:W-:Y:S02]  /*d600*/  ISETP.LT.OR P6, PT, R35, 0xa2, !P1 ;  /* 0x000000a22300780c */ /* 0x000fe40004fc1670 */
[----:B0-----:R-:W-:-:S05]  /*d610*/  F2FP.SATFINITE.E4M3.F32.PACK_AB_MERGE_C R29, RZ, R22, RZ ;  /* 0x00000016ff1d723e */ /* 0x001fca00048070ff */
[----:B------:R-:W-:Y:S01]  /*d620*/  @!P5 STG.E.U8 desc[UR16][R24.64+0x98], R29 ;  /* 0x0000981d1800d986 */ /* 0x000fe2000c101110 */
[C---:B------:R-:W-:Y:S02]  /*d630*/  ISETP.LT.OR P5, PT, R35.reuse, 0xa1, !P1 ;  /* 0x000000a12300780c */ /* 0x040fe40004fa1670 */
[----:B-1----:R-:W-:Y:S01]  /*d640*/  F2FP.SATFINITE.E4M3.F32.PACK_AB_MERGE_C R23, RZ, R18, RZ ;  /* 0x00000012ff17723e */ /* 0x002fe200048070ff */
[----:B------:R-:W-:Y:S01]  /*d650*/  @!P3 STG.E.U8 desc[UR16][R26.64+0x98], R33 ;  /* 0x000098211a00b986 */ /* 0x000fe2000c101110 */
[C---:B------:R-:W-:Y:S02]  /*d660*/  ISETP.LT.OR P3, PT, R35.reuse, 0xa1, !P0 ;  /* 0x000000a12300780c */ /* 0x040fe40004761670 */
[----:B--2---:R-:W-:Y:S01]  /*d670*/  F2FP.SATFINITE.E4M3.F32.PACK_AB_MERGE_C R21, RZ, R16, RZ ;  /* 0x00000010ff15723e */ /* 0x004fe200048070ff */
[----:B------:R0:W-:Y:S01]  /*d680*/  @!P4 STG.E.U8 desc[UR16][R26.64+0x99], R19 ;  /* 0x000099131a00c986 */ /* 0x0001e2000c101110 */
[----:B------:R-:W-:-:S03]  /*d690*/  ISETP.LT.OR P4, PT, R35, 0xa2, !P0 ;  /* 0x000000a22300780c */ /* 0x000fc60004781670 */
[----:B------:R1:W-:Y:S01]  /*d6a0*/  @!P6 STG.E.U8 desc[UR16][R24.64+0xa1], R17 ;  /* 0x0000a1111800e986 */ /* 0x0003e2000c101110 */
[----:B------:R-:W-:-:S03]  /*d6b0*/  ISETP.LT.OR P6, PT, R35, 0xaa, !P1 ;  /* 0x000000aa2300780c */ /* 0x000fc60004fc1670 */
[----:B------:R-:W-:Y:S01]  /*d6c0*/  @!P5 STG.E.U8 desc[UR16][R24.64+0xa0], R23 ;  /* 0x0000a0171800d986 */ /* 0x000fe2000c101110 */
[----:B------:R-:W-:-:S03]  /*d6d0*/  ISETP.LT.OR P5, PT, R35, 0xa9, !P1 ;  /* 0x000000a92300780c */ /* 0x000fc60004fa1670 */
[----:B------:R-:W-:Y:S01]  /*d6e0*/  @!P3 STG.E.U8 desc[UR16][R26.64+0xa0], R21 ;  /* 0x0000a0151a00b986 */ /* 0x000fe2000c101110 */
[C---:B------:R-:W-:Y:S02]  /*d6f0*/  ISETP.LT.OR P3, PT, R35.reuse, 0xa9, !P0 ;  /* 0x000000a92300780c */ /* 0x040fe40004761670 */
[----:B0-----:R-:W-:Y:S01]  /*d700*/  F2FP.SATFINITE.E4M3.F32.PACK_AB_MERGE_C R19, RZ, R14, RZ ;  /* 0x0000000eff13723e */ /* 0x001fe200048070ff */
[----:B------:R0:W-:Y:S01]  /*d710*/  @!P4 STG.E.U8 desc[UR16][R26.64+0xa1], R15 ;  /* 0x0000a10f1a00c986 */ /* 0x0001e2000c101110 */
[C---:B------:R-:W-:Y:S02]  /*d720*/  ISETP.LT.OR P4, PT, R35.reuse, 0xaa, !P0 ;  /* 0x000000aa2300780c */ /* 0x040fe40004781670 */
[----:B-1----:R-:W-:Y:S01]  /*d730*/  F2FP.SATFINITE.E4M3.F32.PACK_AB_MERGE_C R17, RZ, R12, RZ ;  /* 0x0000000cff11723e */ /* 0x002fe200048070ff */
        /* <DEDUP_REMOVED lines=15> */
[----:B0-----:R-:W-:Y:S02]  /*d830*/  F2FP.SATFINITE.E4M3.F32.PACK_AB_MERGE_C R11, RZ, R6, RZ ;  /* 0x00000006ff0b723e */ /* 0x001fe400048070ff */
[C---:B------:R-:W-:Y:S01]  /*d840*/  ISETP.LT.OR P3, PT, R35.reuse, 0xb9, !P0 ;  /* 0x000000b92300780c */ /* 0x040fe20004761670 */
[----:B------:R0:W-:Y:S01]  /*d850*/  @!P4 STG.E.U8 desc[UR16][R26.64+0xb1], R7 ;  /* 0x0000b1071a00c986 */ /* 0x0001e2000c101110 */
[----:B-1----:R-:W-:Y:S02]  /*d860*/  F2FP.SATFINITE.E4M3.F32.PACK_AB_MERGE_C R9, RZ, R4, RZ ;  /* 0x00000004ff09723e */ /* 0x002fe400048070ff */
[----:B------:R-:W-:Y:S01]  /*d870*/  ISETP.LT.OR P4, PT, R35, 0xba, !P0 ;  /* 0x000000ba2300780c */ /* 0x000fe20004781670 */
[----:B------:R1:W-:Y:S04]  /*d880*/  @!P6 STG.E.U8 desc[UR16][R24.64+0xb9], R5 ;  /* 0x0000b9051800e986 */ /* 0x0003e8000c101110 */
[----:B------:R2:W-:Y:S01]  /*d890*/  @!P5 STG.E.U8 desc[UR16][R24.64+0xb8], R11 ;  /* 0x0000b80b1800d986 */ /* 0x0005e2000c101110 */
[----:B------:R-:W-:Y:S01]  /*d8a0*/  FMUL R4, R227, UR20 ;  /* 0x00000014e3047c20 */ /* 0x000fe20008400000 */
[----:B------:R-:W-:-:S02]  /*d8b0*/  ISETP.LT.OR P5, PT, R35, 0xc1, !P1 ;  /* 0x000000c12300780c */ /* 0x000fc40004fa1670 */
[----:B0-----:R-:W-:Y:S02]  /*d8c0*/  F2FP.SATFINITE.E4M3.F32.PACK_AB_MERGE_C R7, RZ, R3, RZ ;  /* 0x00000003ff07723e */ /* 0x001fe400048070ff */
[----:B-1----:R-:W-:Y:S01]  /*d8d0*/  F2FP.SATFINITE.E4M3.F32.PACK_AB_MERGE_C R5, RZ, R0, RZ ;  /* 0x00000000ff05723e */ /* 0x002fe200048070ff */
[----:B----4-:R-:W-:Y:S01]  /*d8e0*/  FMUL R0, R222, UR20 ;  /* 0x00000014de007c20 */ /* 0x010fe20008400000 */
[----:B------:R-:W-:Y:S01]  /*d8f0*/  ISETP.LT.OR P6, PT, R35, 0xc2, !P1 ;  /* 0x000000c22300780c */ /* 0x000fe20004fc1670 */
[----:B------:R-:W4:Y:S01]  /*d900*/  LDL.LU R222, [R1+0x20] ;  /* 0x0000200001de7983 */ /* 0x000f220000300800 */
[----:B--2---:R-:W-:Y:S02]  /*d910*/  F2FP.SATFINITE.E4M3.F32.PACK_AB_MERGE_C R11, RZ, R2, RZ ;  /* 0x00000002ff0b723e */ /* 0x004fe400048070ff */
[----:B------:R-:W-:Y:S01]  /*d920*/  F2FP.SATFINITE.E4M3.F32.PACK_AB_MERGE_C R13, RZ, R0, RZ ;  /* 0x00000000ff0d723e */ /* 0x000fe200048070ff */
[----:B---3--:R-:W-:Y:S01]  /*d930*/  FMUL R0, R224, UR20 ;  /* 0x00000014e0007c20 */ /* 0x008fe20008400000 */
[----:B------:R-:W-:Y:S01]  /*d940*/  FMUL R2, R225, UR20 ;  /* 0x00000014e1027c20 */ /* 0x000fe20008400000 */
[----:B------:R-:W2:Y:S04]  /*d950*/  LDL.LU R224, [R1+0x24] ;  /* 0x0000240001e07983 */ /* 0x000ea80000300800 */
[----:B------:R-:W3:Y:S01]  /*d960*/  LDL.LU R225, [R1+0x28] ;  /* 0x0000280001e17983 */ /* 0x000ee20000300800 */
[----:B------:R-:W-:-:S03]  /*d970*/  FMUL R3, R226, UR20 ;  /* 0x00000014e2037c20 */ /* 0x000fc60008400000 */
[----:B------:R-:W3:Y:S04]  /*d980*/  LDL.LU R226, [R1+0x2c] ;  /* 0x00002c0001e27983 */ /* 0x000ee80000300800 */
[----:B------:R-:W3:Y:S04]  /*d990*/  LDL.LU R227, [R1+0x30] ;  /* 0x0000300001e37983 */ /* 0x000ee80000300800 */
[----:B------:R-:W-:Y:S01]  /*d9a0*/  @!P3 STG.E.U8 desc[UR16][R26.64+0xb8], R9 ;  /* 0x0000b8091a00b986 */ /* 0x000fe2000c101110 */
[----:B------:R-:W-:-:S03]  /*d9b0*/  ISETP.LT.OR P3, PT, R35, 0xc1, !P0 ;  /* 0x000000c12300780c */ /* 0x000fc60004761670 */
[----:B------:R0:W-:Y:S01]  /*d9c0*/  @!P4 STG.E.U8 desc[UR16][R26.64+0xb9], R7 ;  /* 0x0000b9071a00c986 */ /* 0x0001e2000c101110 */
[----:B------:R-:W-:-:S03]  /*d9d0*/  ISETP.LT.OR P4, PT, R35, 0xc2, !P0 ;  /* 0x000000c22300780c */ /* 0x000fc60004781670 */
[----:B------:R-:W-:Y:S01]  /*d9e0*/  @!P5 STG.E.U8 desc[UR16][R24.64+0xc0], R11 ;  /* 0x0000c00b1800d986 */ /* 0x000fe2000c101110 */
[----:B------:R-:W-:-:S03]  /*d9f0*/  ISETP.LT.OR P5, PT, R35, 0xc9, !P1 ;  /* 0x000000c92300780c */ /* 0x000fc60004fa1670 */
[----:B------:R1:W-:Y:S01]  /*da00*/  @!P6 STG.E.U8 desc[UR16][R24.64+0xc1], R5 ;  /* 0x0000c1051800e986 */ /* 0x0003e2000c101110 */
[----:B0-----:R-:W-:-:S03]  /*da10*/  F2FP.SATFINITE.E4M3.F32.PACK_AB_MERGE_C R7, RZ, R0, RZ ;  /* 0x00000000ff07723e */ /* 0x001fc600048070ff */
[----:B------:R-:W-:Y:S01]  /*da20*/  @!P3 STG.E.U8 desc[UR16][R26.64+0xc0], R13 ;  /* 0x0000c00d1a00b986 */ /* 0x000fe2000c101110 */
[C---:B------:R-:W-:Y:S02]  /*da30*/  ISETP.LT.OR P6, PT, R35.reuse, 0xca, !P1 ;  /* 0x000000ca2300780c */ /* 0x040fe40004fc1670 */
[----:B-1----:R-:W-:Y:S01]  /*da40*/  F2FP.SATFINITE.E4M3.F32.PACK_AB_MERGE_C R5, RZ, R2, RZ ;  /* 0x00000002ff05723e */ /* 0x002fe200048070ff */
[----:B------:R0:W-:Y:S01]  /*da50*/  @!P4 STG.E.U8 desc[UR16][R26.64+0xc1], R7 ;  /* 0x0000c1071a00c986 */ /* 0x0001e2000c101110 */
[C---:B------:R-:W-:Y:S02]  /*da60*/  ISETP.LT.OR P3, PT, R35.reuse, 0xc9, !P0 ;  /* 0x000000c92300780c */ /* 0x040fe40004761670 */
[C---:B------:R-:W-:Y:S01]  /*da70*/  ISETP.LT.OR P4, PT, R35.reuse, 0xca, !P0 ;  /* 0x000000ca2300780c */ /* 0x040fe20004781670 */
[----:B------:R1:W-:Y:S01]  /*da80*/  @!P5 STG.E.U8 desc[UR16][R24.64+0xc8], R5 ;  /* 0x0000c8051800d986 */ /* 0x0003e2000c101110 */
[----:B------:R-:W-:Y:S02]  /*da90*/  ISETP.LT.OR P5, PT, R35, 0xd1, !P1 ;  /* 0x000000d12300780c */ /* 0x000fe40004fa1670 */
[----:B------:R-:W-:-:S02]  /*daa0*/  F2FP.SATFINITE.E4M3.F32.PACK_AB_MERGE_C R9, RZ, R3, RZ ;  /* 0x00000003ff09723e */ /* 0x000fc400048070ff */
[----:B------:R-:W-:-:S03]  /*dab0*/  F2FP.SATFINITE.E4M3.F32.PACK_AB_MERGE_C R11, RZ, R4, RZ ;  /* 0x00000004ff0b723e */ /* 0x000fc600048070ff */
[----:B------:R1:W-:Y:S04]  /*dac0*/  @!P6 STG.E.U8 desc[UR16][R24.64+0xc9], R9 ;  /* 0x0000c9091800e986 */ /* 0x0003e8000c101110 */
[----:B------:R-:W-:Y:S01]  /*dad0*/  @!P3 STG.E.U8 desc[UR16][R26.64+0xc8], R11 ;  /* 0x0000c80b1a00b986 */ /* 0x000fe2000c101110 */
[----:B------:R-:W-:-:S03]  /*dae0*/  FMUL R0, R220, UR20 ;  /* 0x00000014dc007c20 */ /* 0x000fc60008400000 */
[----:B------:R-:W3:Y:S02]  /*daf0*/  LDL.LU R220, [R1+0x34] ;  /* 0x0000340001dc7983 */ /* 0x000ee40000300800 */
[----:B0-----:R-:W-:Y:S01]  /*db00*/  F2FP.SATFINITE.E4M3.F32.PACK_AB_MERGE_C R7, RZ, R0, RZ ;  /* 0x00000000ff07723e */ /* 0x001fe200048070ff */
[----:B------:R-:W-:Y:S02]  /*db10*/  FMUL R2, R221, UR20 ;  /* 0x00000014dd027c20 */ /* 0x000fe40008400000 */
[----:B------:R-:W3:Y:S03]  /*db20*/  LDL.LU R221, [R1+0x38] ;  /* 0x0000380001dd7983 */ /* 0x000ee60000300800 */
[----:B-1----:R-:W-:Y:S01]  /*db30*/  F2FP.SATFINITE.E4M3.F32.PACK_AB_MERGE_C R5, RZ, R2, RZ ;  /* 0x00000002ff05723e */ /* 0x002fe200048070ff */
[----:B------:R-:W-:Y:S04]  /*db40*/  @!P4 STG.E.U8 desc[UR16][R26.64+0xc9], R7 ;  /* 0x0000c9071a00c986 */ /* 0x000fe8000c101110 */
[----:B------:R0:W-:Y:S01]  /*db50*/  @!P5 STG.E.U8 desc[UR16][R24.64+0xd0], R5 ;  /* 0x0000d0051800d986 */ /* 0x0001e2000c101110 */
[----:B------:R-:W-:-:S03]  /*db60*/  FMUL R3, R223, UR20 ;  /* 0x00000014df037c20 */ /* 0x000fc60008400000 */
[----:B------:R-:W3:Y:S02]  /*db70*/  LDL.LU R223, [R1+0x3c] ;  /* 0x00003c0001df7983 */ /* 0x000ee40000300800 */
[----:B------:R-:W-:Y:S01]  /*db80*/  F2FP.SATFINITE.E4M3.F32.PACK_AB_MERGE_C R9, RZ, R3, RZ ;  /* 0x00000003ff09723e */ /* 0x000fe200048070ff */
[----:B----4-:R-:W-:Y:S02]  /*db90*/  FMUL R0, R222, UR20 ;  /* 0x00000014de007c20 */ /* 0x010fe40008400000 */
[----:B------:R-:W4:Y:S03]  /*dba0*/  LDL.LU R222, [R1+0x40] ;  /* 0x0000400001de7983 */ /* 0x000f260000300800 */
[----:B------:R-:W-:Y:S01]  /*dbb0*/  F2FP.SATFINITE.E4M3.F32.PACK_AB_MERGE_C R13, RZ, R0, RZ ;  /* 0x00000000ff0d723e */ /* 0x000fe200048070ff */
[----:B--2---:R-:W-:Y:S02]  /*dbc0*/  FMUL R2, R224, UR20 ;  /* 0x00000014e0027c20 */ /* 0x004fe40008400000 */
[----:B------:R-:W2:Y:S01]  /*dbd0*/  LDL.LU R224, [R1+0x44] ;  /* 0x0000440001e07983 */ /* 0x000ea20000300800 */
[----:B---3--:R-:W-:-:S03]  /*dbe0*/  FMUL R0, R225, UR20 ;  /* 0x00000014e1007c20 */ /* 0x008fc60008400000 */
[----:B------:R-:W3:Y:S01]  /*dbf0*/  LDL.LU R225, [R1+0x48] ;  /* 0x0000480001e17983 */ /* 0x000ee20000300800 */
[----:B------:R-:W-:Y:S01]  /*dc00*/  FMUL R3, R226, UR20 ;  /* 0x00000014e2037c20 */ /* 0x000fe20008400000 */
[----:B0-----:R-:W-:Y:S02]  /*dc10*/  F2FP.SATFINITE.E4M3.F32.PACK_AB_MERGE_C R5, RZ, R0, RZ ;  /* 0x00000000ff05723e */ /* 0x001fe400048070ff */
[----:B------:R-:W3:Y:S01]  /*dc20*/  LDL.LU R226, [R1+0x4c] ;  /* 0x00004c0001e27983 */ /* 0x000ee20000300800 */
[----:B------:R-:W-:-:S03]  /*dc30*/  FMUL R0, R227, UR20 ;  /* 0x00000014e3007c20 */ /* 0x000fc60008400000 */
[----:B------:R-:W3:Y:S01]  /*dc40*/  LDL.LU R227, [R1+0x50] ;  /* 0x0000500001e37983 */ /* 0x000ee20000300800 */
[C---:B------:R-:W-:Y:S02]  /*dc50*/  ISETP.LT.OR P6, PT, R35.reuse, 0xd2, !P1 ;  /* 0x000000d22300780c */ /* 0x040fe40004fc1670 */
[C---:B------:R-:W-:Y:S01]  /*dc60*/  ISETP.LT.OR P4, PT, R35.reuse, 0xd2, !P0 ;  /* 0x000000d22300780c */ /* 0x040fe20004781670 */
[----:B------:R-:W3:Y:S01]  /*dc70*/  LDL.LU R218, [R1+0x54] ;  /* 0x0000540001da7983 */ /* 0x000ee20000300800 */
[C---:B------:R-:W-:Y:S02]  /*dc80*/  ISETP.LT.OR P3, PT, R35.reuse, 0xd1, !P0 ;  /* 0x000000d12300780c */ /* 0x040fe40004761670 */
[----:B------:R-:W-:Y:S02]  /*dc90*/  ISETP.LT.OR P5, PT, R35, 0xd9, !P1 ;  /* 0x000000d92300780c */ /* 0x000fe40004fa1670 */
[----:B------:R-:W-:Y:S02]  /*dca0*/  F2FP.SATFINITE.E4M3.F32.PACK_AB_MERGE_C R7, RZ, R2, RZ ;  /* 0x00000002ff07723e */ /* 0x000fe400048070ff */
[----:B------:R-:W-:-:S03]  /*dcb0*/  F2FP.SATFINITE.E4M3.F32.PACK_AB_MERGE_C R11, RZ, R0, RZ ;  /* 0x00000000ff0b723e */ /* 0x000fc600048070ff */
[----:B------:R0:W-:Y:S01]  /*dcc0*/  @!P6 STG.E.U8 desc[UR16][R24.64+0xd1], R9 ;  /* 0x0000d1091800e986 */ /* 0x0001e2000c101110 */
[----:B------:R-:W-:-:S03]  /*dcd0*/  ISETP.LT.OR P6, PT, R35, 0xda, !P1 ;  /* 0x000000da2300780c */ /* 0x000fc60004fc1670 */
[----:B------:R-:W-:Y:S01]  /*dce0*/  @!P4 STG.E.U8 desc[UR16][R26.64+0xd1], R7 ;  /* 0x0000d1071a00c986 */ /* 0x000fe2000c101110 */
[----:B------:R-:W-:-:S03]  /*dcf0*/  ISETP.LT.OR P4, PT, R35, 0xda, !P0 ;  /* 0x000000da2300780c */ /* 0x000fc60004781670 */
[----:B------:R-:W-:Y:S01]  /*dd00*/  @!P3 STG.E.U8 desc[UR16][R26.64+0xd0], R13 ;  /* 0x0000d00d1a00b986 */ /* 0x000fe2000c101110 */
[----:B0-----:R-:W-:-:S03]  /*dd10*/  F2FP.SATFINITE.E4M3.F32.PACK_AB_MERGE_C R9, RZ, R3, RZ ;  /* 0x00000003ff09723e */ /* 0x001fc600048070ff */
[----:B------:R0:W-:Y:S04]  /*dd20*/  @!P5 STG.E.U8 desc[UR16][R24.64+0xd8], R5 ;  /* 0x0000d8051800d986 */ /* 0x0001e8000c101110 */
[----:B------:R1:W-:Y:S01]  /*dd30*/  @!P6 STG.E.U8 desc[UR16][R24.64+0xd9], R9 ;  /* 0x0000d9091800e986 */ /* 0x0003e2000c101110 */
[----:B------:R-:W-:-:S03]  /*dd40*/  FMUL R0, R220, UR20 ;  /* 0x00000014dc007c20 */ /* 0x000fc60008400000 */
[----:B------:R-:W3:Y:S02]  /*dd50*/  LDL.LU R220, [R1+0x58] ;  /* 0x0000580001dc7983 */ /* 0x000ee40000300800 */
[----:B0-----:R-:W-:Y:S01]  /*dd60*/  F2FP.SATFINITE.E4M3.F32.PACK_AB_MERGE_C R5, RZ, R0, RZ ;  /* 0x00000000ff05723e */ /* 0x001fe200048070ff */
[----:B------:R-:W-:Y:S02]  /*dd70*/  FMUL R2, R221, UR20 ;  /* 0x00000014dd027c20 */ /* 0x000fe40008400000 */
[----:B------:R-:W3:Y:S03]  /*dd80*/  LDL.LU R221, [R1+0x5c] ;  /* 0x00005c0001dd7983 */ /* 0x000ee60000300800 */
[----:B------:R-:W-:Y:S01]  /*dd90*/  F2FP.SATFINITE.E4M3.F32.PACK_AB_MERGE_C R7, RZ, R2, RZ ;  /* 0x00000002ff07723e */ /* 0x000fe200048070ff */
[----:B------:R0:W-:Y:S01]  /*dda0*/  @!P4 STG.E.U8 desc[UR16][R26.64+0xd9], R5 ;  /* 0x0000d9051a00c986 */ /* 0x0001e2000c101110 */
[----:B------:R-:W-:-:S03]  /*ddb0*/  FMUL R3, R223, UR20 ;  /* 0x00000014df037c20 */ /* 0x000fc60008400000 */
[----:B------:R-:W3:Y:S02]  /*ddc0*/  LDL.LU R223, [R1+0x60] ;  /* 0x0000600001df7983 */ /* 0x000ee40000300800 */
[----:B-1----:R-:W-:Y:S01]  /*ddd0*/  F2FP.SATFINITE.E4M3.F32.PACK_AB_MERGE_C R9, RZ, R3, RZ ;  /* 0x00000003ff09723e */ /* 0x002fe200048070ff */
[----:B----4-:R-:W-:Y:S02]  /*dde0*/  FMUL R4, R222, UR20 ;  /* 0x00000014de047c20 */ /* 0x010fe40008400000 */
[----:B------:R-:W4:Y:S01]  /*ddf0*/  LDL.LU R222, [R1+0x64] ;  /* 0x0000640001de7983 */ /* 0x000f220000300800 */
[----:B--2---:R-:W-:-:S03]  /*de00*/  FMUL R0, R224, UR20 ;  /* 0x00000014e0007c20 */ /* 0x004fc60008400000 */
[----:B------:R-:W2:Y:S01]  /*de10*/  LDL.LU R224, [R1+0x68] ;  /* 0x0000680001e07983 */ /* 0x000ea20000300800 */
[----:B---3--:R-:W-:Y:S01]  /*de20*/  FMUL R2, R225, UR20 ;  /* 0x00000014e1027c20 */ /* 0x008fe20008400000 */
[----:B0-----:R-:W-:Y:S02]  /*de30*/  F2FP.SATFINITE.E4M3.F32.PACK_AB_MERGE_C R5, RZ, R0, RZ ;  /* 0x00000000ff05723e */ /* 0x001fe400048070ff */
[----:B------:R-:W3:Y:S01]  /*de40*/  LDL.LU R225, [R1+0x6c] ;  /* 0x00006c0001e17983 */ /* 0x000ee20000300800 */
[----:B------:R-:W-:-:S03]  /*de50*/  FMUL R3, R226, UR20 ;  /* 0x00000014e2037c20 */ /* 0x000fc60008400000 */
[----:B------:R-:W3:Y:S01]  /*de60*/  LDL.LU R226, [R1+0x70] ;  /* 0x0000700001e27983 */ /* 0x000ee20000300800 */
[----:B------:R-:W-:-:S03]  /*de70*/  FMUL R0, R227, UR20 ;  /* 0x00000014e3007c20 */ /* 0x000fc60008400000 */
[----:B------:R-:W3:Y:S01]  /*de80*/  LDL.LU R227, [R1+0x74] ;  /* 0x0000740001e37983 */ /* 0x000ee20000300800 */
[C---:B------:R-:W-:Y:S02]  /*de90*/  ISETP.LT.OR P3, PT, R35.reuse, 0xd9, !P0 ;  /* 0x000000d92300780c */ /* 0x040fe40004761670 */
[C---:B------:R-:W-:Y:S02]  /*dea0*/  ISETP.LT.OR P5, PT, R35.reuse, 0xe1, !P1 ;  /* 0x000000e12300780c */ /* 0x040fe40004fa1670 */
[C---:B------:R-:W-:Y:S02]  /*deb0*/  ISETP.LT.OR P6, PT, R35.reuse, 0xe2, !P1 ;  /* 0x000000e22300780c */ /* 0x040fe40004fc1670 */
[----:B------:R-:W-:-:S07]  /*dec0*/  ISETP.LT.OR P4, PT, R35, 0xe2, !P0 ;  /* 0x000000e22300780c */ /* 0x000fce0004781670 */
[----:B------:R-:W-:Y:S01]  /*ded0*/  @!P3 STG.E.U8 desc[UR16][R26.64+0xd8], R11 ;  /* 0x0000d80b1a00b986 */ /* 0x000fe2000c101110 */
[----:B------:R-:W-:-:S03]  /*dee0*/  ISETP.LT.OR P3, PT, R35, 0xe1, !P0 ;  /* 0x000000e12300780c */ /* 0x000fc60004761670 */
[----:B------:R0:W-:Y:S01]  /*def0*/  @!P5 STG.E.U8 desc[UR16][R24.64+0xe0], R7 ;  /* 0x0000e0071800d986 */ /* 0x0001e2000c101110 */
[----:B------:R-:W-:-:S03]  /*df00*/  ISETP.LT.OR P5, PT, R35, 0xe9, !P1 ;  /* 0x000000e92300780c */ /* 0x000fc60004fa1670 */
[----:B------:R1:W-:Y:S01]  /*df10*/  @!P6 STG.E.U8 desc[UR16][R24.64+0xe1], R9 ;  /* 0x0000e1091800e986 */ /* 0x0003e2000c101110 */
[----:B------:R-:W-:Y:S02]  /*df20*/  ISETP.LT.OR P6, PT, R35, 0xea, !P1 ;  /* 0x000000ea2300780c */ /* 0x000fe40004fc1670 */
[----:B------:R-:W-:Y:S01]  /*df30*/  F2FP.SATFINITE.E4M3.F32.PACK_AB_MERGE_C R13, RZ, R4, RZ ;  /* 0x00000004ff0d723e */ /* 0x000fe200048070ff */
[----:B------:R1:W-:Y:S01]  /*df40*/  @!P4 STG.E.U8 desc[UR16][R26.64+0xe1], R5 ;  /* 0x0000e1051a00c986 */ /* 0x0003e2000c101110 */
[----:B0-----:R-:W-:-:S03]  /*df50*/  F2FP.SATFINITE.E4M3.F32.PACK_AB_MERGE_C R7, RZ, R2, RZ ;  /* 0x00000002ff07723e */ /* 0x001fc600048070ff */
[----:B------:R-:W-:Y:S01]  /*df60*/  @!P3 STG.E.U8 desc[UR16][R26.64+0xe0], R13 ;  /* 0x0000e00d1a00b986 */ /* 0x000fe2000c101110 */
[----:B-1----:R-:W-:-:S03]  /*df70*/  F2FP.SATFINITE.E4M3.F32.PACK_AB_MERGE_C R9, RZ, R3, RZ ;  /* 0x00000003ff09723e */ /* 0x002fc600048070ff */
[----:B------:R0:W-:Y:S01]  /*df80*/  @!P5 STG.E.U8 desc[UR16][R24.64+0xe8], R7 ;  /* 0x0000e8071800d986 */ /* 0x0001e2000c101110 */
[C---:B------:R-:W-:Y:S02]  /*df90*/  ISETP.LT.OR P3, PT, R35.reuse, 0xe9, !P0 ;  /* 0x000000e92300780c */ /* 0x040fe40004761670 */
[C---:B------:R-:W-:Y:S01]  /*dfa0*/  ISETP.LT.OR P4, PT, R35.reuse, 0xea, !P0 ;  /* 0x000000ea2300780c */ /* 0x040fe20004781670 */
[----:B------:R1:W-:Y:S01]  /*dfb0*/  @!P6 STG.E.U8 desc[UR16][R24.64+0xe9], R9 ;  /* 0x0000e9091800e986 */ /* 0x0003e2000c101110 */
[C---:B------:R-:W-:Y:S01]  /*dfc0*/  ISETP.LT.OR P5, PT, R35.reuse, 0xf1, !P1 ;  /* 0x000000f12300780c */ /* 0x040fe20004fa1670 */
[----:B------:R-:W-:Y:S01]  /*dfd0*/  FMUL R2, R218, UR20 ;  /* 0x00000014da027c20 */ /* 0x000fe20008400000 */
[----:B------:R-:W-:Y:S02]  /*dfe0*/  ISETP.LT.OR P6, PT, R35, 0xf2, !P1 ;  /* 0x000000f22300780c */ /* 0x000fe40004fc1670 */
[----:B------:R-:W-:Y:S02]  /*dff0*/  F2FP.SATFINITE.E4M3.F32.PACK_AB_MERGE_C R11, RZ, R0, RZ ;  /* 0x00000000ff0b723e */ /* 0x000fe400048070ff */
[----:B------:R-:W-:-:S03]  /*e000*/  F2FP.SATFINITE.E4M3.F32.PACK_AB_MERGE_C R5, RZ, R2, RZ ;  /* 0x00000002ff05723e */ /* 0x000fc600048070ff */
[----:B------:R-:W-:Y:S01]  /*e010*/  @!P3 STG.E.U8 desc[UR16][R26.64+0xe8], R11 ;  /* 0x0000e80b1a00b986 */ /* 0x000fe2000c101110 */
[----:B------:R-:W-:-:S03]  /*e020*/  ISETP.LT.OR P3, PT, R35, 0xf1, !P0 ;  /* 0x000000f12300780c */ /* 0x000fc60004761670 */
[----:B------:R-:W-:Y:S01]  /*e030*/  @!P4 STG.E.U8 desc[UR16][R26.64+0xe9], R5 ;  /* 0x0000e9051a00c986 */ /* 0x000fe2000c101110 */
[C---:B------:R-:W-:Y:S02]  /*e040*/  ISETP.LT.OR P4, PT, R35.reuse, 0xf9, !P1 ;  /* 0x000000f92300780c */ /* 0x040fe40004f81670 */
[----:B------:R-:W-:Y:S01]  /*e050*/  ISETP.LT.OR P1, PT, R35, 0xfa, !P1 ;  /* 0x000000fa2300780c */ /* 0x000fe20004f21670 */
[----:B------:R-:W-:-:S05]  /*e060*/  FMUL R0, R220, UR20 ;  /* 0x00000014dc007c20 */ /* 0x000fca0008400000 */
[----:B0-----:R-:W-:-:S05]  /*e070*/  F2FP.SATFINITE.E4M3.F32.PACK_AB_MERGE_C R7, RZ, R0, RZ ;  /* 0x00000000ff07723e */ /* 0x001fca00048070ff */
[----:B------:R0:W-:Y:S01]  /*e080*/  @!P5 STG.E.U8 desc[UR16][R24.64+0xf0], R7 ;  /* 0x0000f0071800d986 */ /* 0x0001e2000c101110 */
[----:B------:R-:W-:-:S05]  /*e090*/  FMUL R3, R221, UR20 ;  /* 0x00000014dd037c20 */ /* 0x000fca0008400000 */
[----:B-1----:R-:W-:Y:S02]  /*e0a0*/  F2FP.SATFINITE.E4M3.F32.PACK_AB_MERGE_C R9, RZ, R3, RZ ;  /* 0x00000003ff09723e */ /* 0x002fe400048070ff */
[----:B------:R-:W-:-:S03]  /*e0b0*/  ISETP.LT.OR P5, PT, R35, 0xf2, !P0 ;  /* 0x000000f22300780c */ /* 0x000fc600047a1670 */
[----:B------:R1:W-:Y:S01]  /*e0c0*/  @!P6 STG.E.U8 desc[UR16][R24.64+0xf1], R9 ;  /* 0x0000f1091800e986 */ /* 0x0003e2000c101110 */
[C---:B------:R-:W-:Y:S02]  /*e0d0*/  ISETP.LT.OR P6, PT, R35.reuse, 0xf9, !P0 ;  /* 0x000000f92300780c */ /* 0x040fe400047c1670 */
[----:B------:R-:W-:Y:S01]  /*e0e0*/  ISETP.LT.OR P0, PT, R35, 0xfa, !P0 ;  /* 0x000000fa2300780c */ /* 0x000fe20004701670 */
[----:B------:R-:W-:-:S05]  /*e0f0*/  FMUL R0, R223, UR20 ;  /* 0x00000014df007c20 */ /* 0x000fca0008400000 */
[----:B------:R-:W-:-:S05]  /*e100*/  F2FP.SATFINITE.E4M3.F32.PACK_AB_MERGE_C R13, RZ, R0, RZ ;  /* 0x00000000ff0d723e */ /* 0x000fca00048070ff */
[----:B------:R0:W-:Y:S01]  /*e110*/  @!P3 STG.E.U8 desc[UR16][R26.64+0xf0], R13 ;  /* 0x0000f00d1a00b986 */ /* 0x0001e2000c101110 */
[----:B----4-:R-:W-:Y:S01]  /*e120*/  FMUL R0, R222, UR20 ;  /* 0x00000014de007c20 */ /* 0x010fe20008400000 */
[----:B--2---:R-:W-:Y:S01]  /*e130*/  FMUL R2, R224, UR20 ;  /* 0x00000014e0027c20 */ /* 0x004fe20008400000 */
[----:B---3--:R-:W-:-:S03]  /*e140*/  FMUL R3, R225, UR20 ;  /* 0x00000014e1037c20 */ /* 0x008fc60008400000 */
[----:B0-----:R-:W-:Y:S01]  /*e150*/  F2FP.SATFINITE.E4M3.F32.PACK_AB_MERGE_C R7, RZ, R0, RZ ;  /* 0x00000000ff07723e */ /* 0x001fe200048070ff */
[----:B------:R-:W-:Y:S01]  /*e160*/  FMUL R4, R226, UR20 ;  /* 0x00000014e2047c20 */ /* 0x000fe20008400000 */
[----:B------:R-:W-:Y:S01]  /*e170*/  FMUL R5, R227, UR20 ;  /* 0x00000014e3057c20 */ /* 0x000fe20008400000 */
[----:B-1----:R-:W-:Y:S02]  /*e180*/  F2FP.SATFINITE.E4M3.F32.PACK_AB_MERGE_C R9, RZ, R2, RZ ;  /* 0x00000002ff09723e */ /* 0x002fe400048070ff */
[----:B------:R-:W-:Y:S02]  /*e190*/  F2FP.SATFINITE.E4M3.F32.PACK_AB_MERGE_C R3, RZ, R3, RZ ;  /* 0x00000003ff03723e */ /* 0x000fe400048070ff */
[----:B------:R-:W-:Y:S02]  /*e1a0*/  F2FP.SATFINITE.E4M3.F32.PACK_AB_MERGE_C R11, RZ, R4, RZ ;  /* 0x00000004ff0b723e */ /* 0x000fe400048070ff */
[----:B------:R-:W-:Y:S01]  /*e1b0*/  F2FP.SATFINITE.E4M3.F32.PACK_AB_MERGE_C R5, RZ, R5, RZ ;  /* 0x00000005ff05723e */ /* 0x000fe200048070ff */
[----:B------:R0:W-:Y:S04]  /*e1c0*/  @!P5 STG.E.U8 desc[UR16][R26.64+0xf1], R7 ;  /* 0x0000f1071a00d986 */ /* 0x0001e8000c101110 */
[----:B------:R0:W-:Y:S04]  /*e1d0*/  @!P4 STG.E.U8 desc[UR16][R24.64+0xf8], R9 ;  /* 0x0000f8091800c986 */ /* 0x0001e8000c101110 */
[----:B------:R0:W-:Y:S04]  /*e1e0*/  @!P1 STG.E.U8 desc[UR16][R24.64+0xf9], R3 ;  /* 0x0000f90318009986 */ /* 0x0001e8000c101110 */
[----:B------:R0:W-:Y:S04]  /*e1f0*/  @!P6 STG.E.U8 desc[UR16][R26.64+0xf8], R11 ;  /* 0x0000f80b1a00e986 */ /* 0x0001e8000c101110 */
[----:B------:R0:W-:Y:S02]  /*e200*/  @!P0 STG.E.U8 desc[UR16][R26.64+0xf9], R5 ;  /* 0x0000f9051a008986 */ /* 0x0001e4000c101110 */
.L_x_290:
[----:B------:R-:W-:Y:S05]  /*e210*/  BSYNC B0 ;  /* 0x0000000000007941 */ /* 0x000fea0003800000 */
.L_x_32:
[----:B0-----:R-:W2:Y:S04]  /*e220*/  LDL.LU R3, [R1+0x78] ;  /* 0x0000780001037983 */ /* 0x001ea80000300800 */
[----:B-----5:R-:W2:Y:S01]  /*e230*/  LDL.LU R2, [R1+0x7c] ;  /* 0x00007c0001027983 */ /* 0x020ea20000300800 */
[----:B------:R-:W-:Y:S01]  /*e240*/  ULDC UR6, c[0x0][0xc] ;  /* 0x0000030000067ab9 */ /* 0x000fe20000000800 */
[----:B------:R-:W-:Y:S01]  /*e250*/  ULDC UR7, c[0x0][0x10] ;  /* 0x0000040000077ab9 */ /* 0x000fe20000000800 */
[----:B------:R-:W2:Y:S01]  /*e260*/  LDC R5, c[0x0][0x14] ;  /* 0x00000500ff057b82 */ /* 0x000ea20000000800 */
[----:B------:R-:W-:Y:S01]  /*e270*/  UIMAD.WIDE.U32 UR6, UR6, UR7, URZ ;  /* 0x00000007060672a5 */ /* 0x000fe2000f8e003f */
[----:B------:R-:W-:Y:S01]  /*e280*/  PRMT R0, RZ, 0x7610, R0 ;  /* 0x00007610ff007816 */ /* 0x000fe20000000000 */
[----:B------:R-:W-:-:S04]  /*e290*/  UMOV UR22, 0xffffffff ;  /* 0xffffffff00167882 */ /* 0x000fc80000000000 */
[----:B--2---:R-:W-:-:S04]  /*e2a0*/  IMAD.WIDE.U32 R2, R5, UR6, R2 ;  /* 0x0000000605027c25 */ /* 0x004fc8000f8e0002 */
[----:B------:R-:W-:Y:S01]  /*e2b0*/  IMAD R5, R5, UR7, RZ ;  /* 0x0000000705057c24 */ /* 0x000fe2000f8e02ff */
[----:B------:R-:W-:Y:S01]  /*e2c0*/  ULDC.64 UR6, c[0x0][0x650] ;  /* 0x0001940000067ab9 */ /* 0x000fe20000000a00 */
[----:B------:R-:W-:Y:S01]  /*e2d0*/  IMAD.MOV.U32 R19, RZ, RZ, R2 ;  /* 0x000000ffff137224 */ /* 0x000fe200078e0002 */
[----:B------:R-:W-:Y:S01]  /*e2e0*/  ISETP.GE.U32.AND P0, PT, R2, UR6, PT ;  /* 0x0000000602007c0c */ /* 0x000fe2000bf06070 */
[----:B------:R-:W-:Y:S02]  /*e2f0*/  IMAD.IADD R22, R3, 0x1, R5 ;  /* 0x0000000103167824 */ /* 0x000fe400078e0205 */
[----:B------:R-:W-:-:S03]  /*e300*/  IMAD.MOV.U32 R2, RZ, RZ, -0x1 ;  /* 0xffffffffff027424 */ /* 0x000fc600078e00ff */
[----:B------:R0:W-:Y:S01]  /*e310*/  STL [R1+0x78], R22 ;  /* 0x0000781601007387 */ /* 0x0001e20000100800 */
[----:B------:R-:W-:-:S03]  /*e320*/  ISETP.GE.U32.AND.EX P0, PT, R22, UR7, PT, P0 ;  /* 0x0000000716007c0c */ /* 0x000fc6000bf06100 */
[----:B------:R0:W-:Y:S04]  /*e330*/  STL [R1+0x7c], R19 ;  /* 0x00007c1301007387 */ /* 0x0001e80000100800 */
[----:B------:R0:W-:Y:S06]  /*e340*/  STL [R1+0x80], R2 ;  /* 0x0000800201007387 */ /* 0x0001ec0000100800 */
[----:B------:R-:W-:Y:S05]  /*e350*/  @P0 BRA `(.L_x_291) ;  /* 0x00000004006c0947 */ /* 0x000fea0003800000 */
[----:B------:R-:W2:Y:S01]  /*e360*/  S2R R14, SR_CTAID.X ;  /* 0x00000000000e7919 */ /* 0x000ea20000002500 */
[----:B------:R-:W5:Y:S01]  /*e370*/  LDC.64 R8, c[0x0][0x628] ;  /* 0x00018a00ff087b82 */ /* 0x000f620000000a00 */
[----:B------:R-:W-:Y:S01]  /*e380*/  ULDC UR6, c[0x0][0x150] ;  /* 0x0000540000067ab9 */ /* 0x000fe20000000800 */
[----:B------:R-:W-:Y:S01]  /*e390*/  IMAD.MOV.U32 R6, RZ, RZ, R19 ;  /* 0x000000ffff067224 */ /* 0x000fe200078e0013 */
[----:B------:R-:W0:Y:S01]  /*e3a0*/  S2R R16, SR_CTAID.Y ;  /* 0x0000000000107919 */ /* 0x000e220000002600 */
[----:B------:R-:W-:-:S04]  /*e3b0*/  IMAD.MOV.U32 R7, RZ, RZ, R22 ;  /* 0x000000ffff077224 */ /* 0x000fc800078e0016 */
[----:B------:R-:W0:Y:S08]  /*e3c0*/  LDC R17, c[0x0][0x144] ;  /* 0x00005100ff117b82 */ /* 0x000e300000000800 */
[----:B------:R-:W0:Y:S08]  /*e3d0*/  LDC R10, c[0x0][0x630] ;  /* 0x00018c00ff0a7b82 */ /* 0x000e300000000800 */
[----:B------:R-:W0:Y:S01]  /*e3e0*/  LDC.64 R12, c[0x0][0x620] ;  /* 0x00018800ff0c7b82 */ /* 0x000e220000000a00 */
[----:B-----5:R-:W-:-:S04]  /*e3f0*/  ISETP.NE.U32.AND P0, PT, R8, RZ, PT ;  /* 0x000000ff0800720c */ /* 0x020fc80003f05070 */
[----:B------:R-:W-:Y:S02]  /*e400*/  ISETP.NE.AND.EX P0, PT, R9, RZ, PT, P0 ;  /* 0x000000ff0900720c */ /* 0x000fe40003f05300 */
[----:B--2---:R-:W-:-:S05]  /*e410*/  I2FP.F32.U32 R0, R14 ;  /* 0x0000000e00007245 */ /* 0x004fca0000201000 */
[----:B------:R-:W-:-:S04]  /*e420*/  FMUL R0, R0, UR6 ;  /* 0x0000000600007c20 */ /* 0x000fc80008400000 */
[----:B------:R2:W0:Y:S02]  /*e430*/  F2I.U32.TRUNC.NTZ R15, R0 ;  /* 0x00000000000f7305 */ /* 0x000424000020f000 */
[----:B------:R-:W-:Y:S05]  /*e440*/  @!P0 BRA `(.L_x_292) ;  /* 0x0000000000288947 */ /* 0x000fea0003800000 */
[----:B--2---:R-:W2:Y:S02]  /*e450*/  LDC R0, c[0x0][0x634] ;  /* 0x00018d00ff007b82 */ /* 0x004ea40000000800 */
[----:B--2---:R-:W-:-:S05]  /*e460*/  IADD3 R7, P0, R19, R0, RZ ;  /* 0x0000000013077210 */ /* 0x004fca0007f1e0ff */
[----:B------:R-:W-:-:S04]  /*e470*/  IMAD.X R11, RZ, RZ, R22, P0 ;  /* 0x000000ffff0b7224 */ /* 0x000fc800000e0616 */
[----:B0-----:R-:W-:-:S04]  /*e480*/  IMAD.WIDE.U32 R2, R11, R8, RZ ;  /* 0x000000080b027225 */ /* 0x001fc800078e00ff */
[----:B------:R-:W-:-:S04]  /*e490*/  IMAD.WIDE.U32 R4, P0, R7, R9, R2 ;  /* 0x0000000907047225 */ /* 0x000fc80007800002 */
[----:B------:R-:W-:-:S04]  /*e4a0*/  IMAD.WIDE.U32 R2, R7, R8, RZ ;  /* 0x0000000807027225 */ /* 0x000fc800078e00ff */
[----:B------:R-:W-:Y:S01]  /*e4b0*/  IMAD.X R7, RZ, RZ, RZ, P0 ;  /* 0x000000ffff077224 */ /* 0x000fe200000e06ff */
[----:B------:R-:W-:Y:S01]  /*e4c0*/  IADD3 RZ, P0, R3, R4, RZ ;  /* 0x0000000403ff7210 */ /* 0x000fe20007f1e0ff */
[----:B------:R-:W-:-:S04]  /*e4d0*/  IMAD.MOV.U32 R6, RZ, RZ, R5 ;  /* 0x000000ffff067224 */ /* 0x000fc800078e0005 */
[----:B------:R-:W-:-:S08]  /*e4e0*/  IMAD.WIDE.U32.X R6, R11, R9, R6, P0 ;  /* 0x000000090b067225 */ /* 0x000fd000000e0406 */
.L_x_292:
[-CC-:B0-----:R-:W-:Y:S01]  /*e4f0*/  SHF.R.U64 R24, R6, R10.reuse, R7.reuse ;  /* 0x0000000a06187219 */ /* 0x181fe20000001207 */
[----:B------:R-:W0:Y:S01]  /*e500*/  LDC.64 R20, c[0x0][0x640] ;  /* 0x00019000ff147b82 */ /* 0x000e220000000a00 */
[----:B--2---:R-:W-:Y:S01]  /*e510*/  SHF.R.U32.HI R0, RZ, R10, R7 ;  /* 0x0000000aff007219 */ /* 0x004fe20000011607 */
[----:B------:R-:W-:Y:S01]  /*e520*/  IMAD.MOV.U32 R2, RZ, RZ, R19 ;  /* 0x000000ffff027224 */ /* 0x000fe200078e0013 */
[----:B------:R-:W-:Y:S01]  /*e530*/  IADD3 R5, P0, RZ, -R24, RZ ;  /* 0x80000018ff057210 */ /* 0x000fe20007f1e0ff */
[----:B------:R-:W-:Y:S01]  /*e540*/  IMAD.MOV R15, RZ, RZ, -R15 ;  /* 0x000000ffff0f7224 */ /* 0x000fe200078e0a0f */
[----:B------:R-:W-:Y:S01]  /*e550*/  ULDC UR6, c[0x0][0x154] ;  /* 0x0000550000067ab9 */ /* 0x000fe20000000800 */
[----:B------:R-:W-:Y:S02]  /*e560*/  IMAD.MOV.U32 R7, RZ, RZ, 0x1 ;  /* 0x00000001ff077424 */ /* 0x000fe400078e00ff */
[----:B------:R-:W2:Y:S01]  /*e570*/  LDC R4, c[0x0][0x618] ;  /* 0x00018600ff047b82 */ /* 0x000ea20000000800 */
[----:B------:R-:W-:-:S02]  /*e580*/  IMAD.X R3, RZ, RZ, ~R0, P0 ;  /* 0x000000ffff037224 */ /* 0x000fc400000e0e00 */
[----:B------:R-:W-:Y:S02]  /*e590*/  IMAD R15, R17, R15, R14 ;  /* 0x0000000f110f7224 */ /* 0x000fe400078e020e */
[-C--:B------:R-:W-:Y:S02]  /*e5a0*/  IMAD R0, R3, R12.reuse, RZ ;  /* 0x0000000c03007224 */ /* 0x080fe400078e02ff */
[----:B------:R-:W-:Y:S01]  /*e5b0*/  IMAD.MOV.U32 R3, RZ, RZ, R22 ;  /* 0x000000ffff037224 */ /* 0x000fe200078e0016 */
[----:B------:R-:W5:Y:S01]  /*e5c0*/  LDC R6, c[0x0][0x608] ;  /* 0x00018200ff067b82 */ /* 0x000f620000000800 */
[----:B------:R-:W-:-:S04]  /*e5d0*/  IMAD.WIDE.U32 R2, R5, R12, R2 ;  /* 0x0000000c05027225 */ /* 0x000fc800078e0002 */
[----:B------:R-:W-:-:S03]  /*e5e0*/  IMAD R5, R5, R13, R0 ;  /* 0x0000000d05057224 */ /* 0x000fc600078e0200 */
[----:B------:R-:W1:Y:S01]  /*e5f0*/  LDC R18, c[0x0][0x658] ;  /* 0x00019600ff127b82 */ /* 0x000e620000000800 */
[----:B------:R-:W-:Y:S01]  /*e600*/  I2FP.F32.U32 R0, R16 ;  /* 0x0000001000007245 */ /* 0x000fe20000201000 */
[----:B------:R-:W-:Y:S01]  /*e610*/  IMAD.IADD R3, R3, 0x1, R5 ;  /* 0x0000000103037824 */ /* 0x000fe200078e0205 */
[----:B0-----:R-:W-:Y:S01]  /*e620*/  ISETP.NE.U32.AND P0, PT, R20, RZ, PT ;  /* 0x000000ff1400720c */ /* 0x001fe20003f05070 */
[----:B------:R-:W-:Y:S02]  /*e630*/  IMAD.MOV.U32 R5, RZ, RZ, -0x1 ;  /* 0xffffffffff057424 */ /* 0x000fe400078e00ff */
[----:B------:R-:W-:Y:S02]  /*e640*/  FMUL R0, R0, UR6 ;  /* 0x0000000600007c20 */ /* 0x000fe40008400000 */
[----:B------:R-:W0:Y:S01]  /*e650*/  LDC R13, c[0x0][0x148] ;  /* 0x00005200ff0d7b82 */ /* 0x000e220000000800 */
[----:B--2---:R-:W-:Y:S01]  /*e660*/  SHF.R.U64 R10, R2, R4, R3 ;  /* 0x00000004020a7219 */ /* 0x004fe20000001203 */
[----:B------:R2:W0:Y:S01]  /*e670*/  F2I.U32.TRUNC.NTZ R12, R0 ;  /* 0x00000000000c7305 */ /* 0x000422000020f000 */
[----:B------:R-:W-:-:S02]  /*e680*/  ISETP.NE.AND.EX P0, PT, R21, RZ, PT, P0 ;  /* 0x000000ff1500720c */ /* 0x000fc40003f05300 */
[----:B------:R-:W-:-:S03]  /*e690*/  SHF.R.U32.HI R3, RZ, R4, R3 ;  /* 0x00000004ff037219 */ /* 0x000fc60000011603 */
[----:B------:R-:W0:Y:S01]  /*e6a0*/  LDC R14, c[0x0][0x600] ;  /* 0x00018000ff0e7b82 */ /* 0x000e220000000800 */
[-CC-:B-----5:R-:W-:Y:S02]  /*e6b0*/  SHF.R.U64 R8, R10, R6.reuse, R3.reuse ;  /* 0x000000060a087219 */ /* 0x1a0fe40000001203 */
[----:B------:R-:W-:-:S05]  /*e6c0*/  SHF.R.U32.HI R3, RZ, R6, R3 ;  /* 0x00000006ff037219 */ /* 0x000fca0000011603 */
[----:B------:R-:W0:Y:S01]  /*e6d0*/  LDC R19, c[0x0][0x648] ;  /* 0x00019200ff137b82 */ /* 0x000e220000000800 */
[-CC-:B-1----:R-:W-:Y:S02]  /*e6e0*/  SHF.R.U64 R11, R8, R18.reuse, R3.reuse ;  /* 0x00000012080b7219 */ /* 0x182fe40000001203 */
[-C--:B------:R-:W-:Y:S02]  /*e6f0*/  SHF.L.U32 R5, R5, R18.reuse, RZ ;  /* 0x0000001205057219 */ /* 0x080fe400000006ff */
[-C--:B------:R-:W-:Y:S01]  /*e700*/  SHF.R.U32.HI R3, RZ, R18.reuse, R3 ;  /* 0x00000012ff037219 */ /* 0x080fe20000011603 */
[----:B------:R-:W-:Y:S01]  /*e710*/  IMAD.MOV.U32 R2, RZ, RZ, R11 ;  /* 0x000000ffff027224 */ /* 0x000fe200078e000b */
[----:B------:R-:W-:Y:S01]  /*e720*/  SHF.L.U32 R34, R7, R18, RZ ;  /* 0x0000001207227219 */ /* 0x000fe200000006ff */
[----:B------:R-:W1:Y:S01]  /*e730*/  LDC R22, c[0x0][0x638] ;  /* 0x00018e00ff167b82 */ /* 0x000e620000000800 */
[----:B------:R-:W-:-:S07]  /*e740*/  LOP3.LUT R17, RZ, R5, RZ, 0x33, !PT ;  /* 0x00000005ff117212 */ /* 0x000fce00078e33ff */
[----:B------:R-:W0:Y:S01]  /*e750*/  LDC R23, c[0x0][0x610] ;  /* 0x00018400ff177b82 */ /* 0x000e220000000800 */
[----:B--2---:R-:W-:Y:S05]  /*e760*/  @!P0 BRA `(.L_x_293) ;  /* 0x0000000000288947 */ /* 0x004fea0003800000 */
[----:B------:R-:W2:Y:S02]  /*e770*/  LDC R0, c[0x0][0x64c] ;  /* 0x00019300ff007b82 */ /* 0x000ea40000000800 */
[----:B--2---:R-:W-:-:S05]  /*e780*/  IADD3 R7, P0, R11, R0, RZ ;  /* 0x000000000b077210 */ /* 0x004fca0007f1e0ff */
        /* <DEDUP_REMOVED lines=8> */
.L_x_293:
[----:B0-----:R-:W-:Y:S01]  /*e810*/  SHF.R.U64 R0, R2, R19, R3 ;  /* 0x0000001302007219 */ /* 0x001fe20000001203 */
[----:B------:R-:W-:Y:S01]  /*e820*/  VIADD R3, R14, 0xffffffff ;  /* 0xffffffff0e037836 */ /* 0x000fe20000000000 */
[----:B------:R-:W-:Y:S01]  /*e830*/  LOP3.LUT R5, R8, R17, RZ, 0xc0, !PT ;  /* 0x0000001108057212 */ /* 0x000fe200078ec0ff */
[----:B------:R-:W-:Y:S01]  /*e840*/  IMAD.MOV R12, RZ, RZ, -R12 ;  /* 0x000000ffff0c7224 */ /* 0x000fe200078e0a0c */
[----:B------:R-:W-:Y:S01]  /*e850*/  R2UR UR22, R24 ;  /* 0x00000000181672ca */ /* 0x000fe200000e0000 */
[----:B------:R-:W-:Y:S01]  /*e860*/  IMAD.MOV R2, RZ, RZ, -R0 ;  /* 0x000000ffff027224 */ /* 0x000fe200078e0a00 */
[----:B------:R-:W-:Y:S01]  /*e870*/  LOP3.LUT R3, R10, R3, RZ, 0xc0, !PT ;  /* 0x000000030a037212 */ /* 0x000fe200078ec0ff */
[----:B------:R-:W-:Y:S02]  /*e880*/  IMAD R34, R34, R0, R5 ;  /* 0x0000000022227224 */ /* 0x000fe400078e0205 */
[----:B------:R-:W-:Y:S02]  /*e890*/  @P2 IMAD R15, R13, R12, R16 ;  /* 0x0000000c0d0f2224 */ /* 0x000fe400078e0210 */
[----:B-1----:R-:W-:-:S02]  /*e8a0*/  IMAD R0, R2, R22, R11 ;  /* 0x0000001602007224 */ /* 0x002fc400078e020b */
[----:B------:R-:W-:Y:S02]  /*e8b0*/  IMAD R34, R34, R23, R15 ;  /* 0x0000001722227224 */ /* 0x000fe400078e020f */
[----:B------:R-:W-:Y:S02]  /*e8c0*/  IMAD R3, R0, R14, R3 ;  /* 0x0000000e00037224 */ /* 0x000fe400078e0203 */
[----:B------:R-:W-:-:S03]  /*e8d0*/  IMAD.MOV.U32 R0, RZ, RZ, 0x1 ;  /* 0x00000001ff007424 */ /* 0x000fc600078e00ff */
[----:B------:R-:W-:Y:S02]  /*e8e0*/  SEL R2, R3, R34, !P2 ;  /* 0x0000002203027207 */ /* 0x000fe40005000000 */
[----:B------:R-:W-:-:S03]  /*e8f0*/  SEL R34, R34, R3, !P2 ;  /* 0x0000000322227207 */ /* 0x000fc60005000000 */
[----:B------:R2:W-:Y:S04]  /*e900*/  STL [R1+0x80], R2 ;  /* 0x0000800201007387 */ /* 0x0005e80000100800 */
.L_x_291:
[----:B------:R0:W-:Y:S01]  /*e910*/  STL [R1+0x84], R34 ;  /* 0x0000842201007387 */ /* 0x0001e20000100800 */
[----:B------:R-:W-:-:S13]  /*e920*/  LOP3.LUT P0, RZ, R0, 0xff, RZ, 0xc0, !PT ;  /* 0x000000ff00ff7812 */ /* 0x000fda000780c0ff */
[----:B0-----:R-:W-:Y:S05]  /*e930*/  @P0 BRA `(.L_x_294) ;  /* 0xffffff2400ec0947 */ /* 0x001fea000383ffff */
[----:B------:R-:W-:Y:S05]  /*e940*/  EXIT ;  /* 0x000000000000794d */ /* 0x000fea0003800000 */
.L_x_4:
[----:B------:R-:W2:Y:S01]  /*e950*/  LDL R16, [R1+0x7c] ;  /* 0x00007c0001107983 */ /* 0x000ea20000100800 */
[----:B------:R-:W-:-:S03]  /*e960*/  ULDC.64 UR4, c[0x0][0x650] ;  /* 0x0001940000047ab9 */ /* 0x000fc60000000a00 */
[----:B------:R-:W3:Y:S01]  /*e970*/  LDL R17, [R1+0x78] ;  /* 0x0000780001117983 */ /* 0x000ee20000100800 */
[----:B------:R-:W-:Y:S01]  /*e980*/  PRMT R4, RZ, 0x7610, R4 ;  /* 0x00007610ff047816 */ /* 0x000fe20000000004 */
[----:B------:R-:W-:Y:S02]  /*e990*/  IMAD.MOV.U32 R5, RZ, RZ, -0x1 ;  /* 0xffffffffff057424 */ /* 0x000fe400078e00ff */
[----:B------:R-:W-:Y:S02]  /*e9a0*/  IMAD.MOV.U32 R6, RZ, RZ, -0x1 ;  /* 0xffffffffff067424 */ /* 0x000fe400078e00ff */
[----:B------:R-:W-:Y:S01]  /*e9b0*/  IMAD.MOV.U32 R11, RZ, RZ, -0x1 ;  /* 0xffffffffff0b7424 */ /* 0x000fe200078e00ff */
[----:B--2---:R-:W-:-:S04]  /*e9c0*/  ISETP.GE.U32.AND P0, PT, R16, UR4, PT ;  /* 0x0000000410007c0c */ /* 0x004fc8000bf06070 */
[----:B---3--:R-:W-:-:S13]  /*e9d0*/  ISETP.GE.U32.AND.EX P0, PT, R17, UR5, PT, P0 ;  /* 0x0000000511007c0c */ /* 0x008fda000bf06100 */
[----:B------:R-:W-:Y:S05]  /*e9e0*/  @P0 BRA `(.L_x_295) ;  /* 0x00000004005c0947 */ /* 0x000fea0003800000 */
        /* <DEDUP_REMOVED lines=18> */
.L_x_296:
[-CC-:B------:R-:W-:Y:S01]  /*eb10*/  SHF.R.U64 R11, R8, R12.reuse, R9.reuse ;  /* 0x0000000c080b7219 */ /* 0x180fe20000001209 */
[----:B------:R-:W0:Y:S01]  /*eb20*/  LDC.64 R20, c[0x0][0x640] ;  /* 0x00019000ff147b82 */ /* 0x000e220000000a00 */
[----:B------:R-:W-:Y:S01]  /*eb30*/  SHF.R.U32.HI R3, RZ, R12, R9 ;  /* 0x0000000cff037219 */ /* 0x000fe20000011609 */
[----:B------:R-:W-:Y:S01]  /*eb40*/  ULDC UR4, c[0x0][0x150] ;  /* 0x0000540000047ab9 */ /* 0x000fe20000000800 */
[----:B------:R-:W-:Y:S01]  /*eb50*/  IADD3 R7, P0, RZ, -R11, RZ ;  /* 0x8000000bff077210 */ /* 0x000fe20007f1e0ff */
[----:B------:R-:W-:Y:S01]  /*eb60*/  IMAD.MOV.U32 R4, RZ, RZ, R16 ;  /* 0x000000ffff047224 */ /* 0x000fe200078e0010 */
[----:B------:R-:W-:Y:S01]  /*eb70*/  I2FP.F32.U32 R6, R2 ;  /* 0x0000000200067245 */ /* 0x000fe20000201000 */
[----:B------:R-:W-:Y:S02]  /*eb80*/  IMAD.MOV.U32 R5, RZ, RZ, R17 ;  /* 0x000000ffff057224 */ /* 0x000fe400078e0011 */
[----:B------:R-:W1:Y:S01]  /*eb90*/  LDC R10, c[0x0][0x618] ;  /* 0x00018600ff0a7b82 */ /* 0x000e620000000800 */
[----:B------:R-:W-:-:S02]  /*eba0*/  IMAD.X R3, RZ, RZ, ~R3, P0 ;  /* 0x000000ffff037224 */ /* 0x000fc400000e0e03 */
[----:B------:R-:W-:Y:S01]  /*ebb0*/  FMUL R9, R6, UR4 ;  /* 0x0000000406097c20 */ /* 0x000fe20008400000 */
[----:B------:R-:W-:Y:S01]  /*ebc0*/  IMAD.WIDE.U32 R4, R7, R14, R4 ;  /* 0x0000000e07047225 */ /* 0x000fe200078e0004 */
[----:B------:R-:W-:-:S03]  /*ebd0*/  ULDC UR4, c[0x0][0x154] ;  /* 0x0000550000047ab9 */ /* 0x000fc60000000800 */
[----:B------:R-:W-:Y:S01]  /*ebe0*/  IMAD R6, R3, R14, RZ ;  /* 0x0000000e03067224 */ /* 0x000fe200078e02ff */
[----:B------:R-:W2:Y:S01]  /*ebf0*/  LDC R13, c[0x0][0x144] ;  /* 0x00005100ff0d7b82 */ /* 0x000ea20000000800 */
[----:B------:R-:W3:Y:S02]  /*ec00*/  F2I.U32.TRUNC.NTZ R9, R9 ;  /* 0x0000000900097305 */ /* 0x000ee4000020f000 */
[----:B------:R-:W-:Y:S02]  /*ec10*/  IMAD R3, R7, R15, R6 ;  /* 0x0000000f07037224 */ /* 0x000fe400078e0206 */
[----:B------:R-:W-:Y:S02]  /*ec20*/  IMAD.MOV.U32 R6, RZ, RZ, -0x1 ;  /* 0xffffffffff067424 */ /* 0x000fe400078e00ff */
[----:B------:R-:W-:Y:S01]  /*ec30*/  IMAD.IADD R3, R5, 0x1, R3 ;  /* 0x0000000105037824 */ /* 0x000fe200078e0203 */
[----:B------:R-:W4:Y:S01]  /*ec40*/  LDC R12, c[0x0][0x608] ;  /* 0x00018200ff0c7b82 */ /* 0x000f220000000800 */
[----:B------:R-:W-:-:S02]  /*ec50*/  I2FP.F32.U32 R5, R0 ;  /* 0x0000000000057245 */ /* 0x000fc40000201000 */
[----:B0-----:R-:W-:-:S03]  /*ec60*/  ISETP.NE.U32.AND P0, PT, R20, RZ, PT ;  /* 0x000000ff1400720c */ /* 0x001fc60003f05070 */
[----:B------:R-:W-:Y:S01]  /*ec70*/  FMUL R5, R5, UR4 ;  /* 0x0000000405057c20 */ /* 0x000fe20008400000 */
[----:B------:R-:W-:Y:S01]  /*ec80*/  ISETP.NE.AND.EX P0, PT, R21, RZ, PT, P0 ;  /* 0x000000ff1500720c */ /* 0x000fe20003f05300 */
[----:B------:R-:W0:Y:S01]  /*ec90*/  LDC R7, c[0x0][0x658] ;  /* 0x00019600ff077b82 */ /* 0x000e220000000800 */
[-C--:B-1----:R-:W-:Y:S01]  /*eca0*/  SHF.R.U64 R8, R4, R10.reuse, R3 ;  /* 0x0000000a04087219 */ /* 0x082fe20000001203 */
[----:B---3--:R-:W-:Y:S01]  /*ecb0*/  IMAD.MOV R4, RZ, RZ, -R9 ;  /* 0x000000ffff047224 */ /* 0x008fe200078e0a09 */
[----:B------:R-:W-:Y:S02]  /*ecc0*/  SHF.R.U32.HI R3, RZ, R10, R3 ;  /* 0x0000000aff037219 */ /* 0x000fe40000011603 */
[----:B------:R1:W3:Y:S03]  /*ecd0*/  F2I.U32.TRUNC.NTZ R10, R5 ;  /* 0x00000005000a7305 */ /* 0x0002e6000020f000 */
[----:B------:R-:W1:Y:S01]  /*ece0*/  LDC R17, c[0x0][0x148] ;  /* 0x00005200ff117b82 */ /* 0x000e620000000800 */
[----:B--2---:R-:W-:-:S02]  /*ecf0*/  IMAD R19, R13, R4, R2 ;  /* 0x000000040d137224 */ /* 0x004fc400078e0202 */
[----:B------:R-:W-:-:S05]  /*ed00*/  IMAD.MOV.U32 R4, RZ, RZ, 0x1 ;  /* 0x00000001ff047424 */ /* 0x000fca00078e00ff */
[----:B------:R-:W2:Y:S01]  /*ed10*/  LDC R14, c[0x0][0x600] ;  /* 0x00018000ff0e7b82 */ /* 0x000ea20000000800 */
[-CC-:B----4-:R-:W-:Y:S02]  /*ed20*/  SHF.R.U64 R13, R8, R12.reuse, R3.reuse ;  /* 0x0000000c080d7219 */ /* 0x190fe40000001203 */
[----:B------:R-:W-:-:S05]  /*ed30*/  SHF.R.U32.HI R2, RZ, R12, R3 ;  /* 0x0000000cff027219 */ /* 0x000fca0000011603 */
[----:B------:R-:W4:Y:S01]  /*ed40*/  LDC R16, c[0x0][0x648] ;  /* 0x00019200ff107b82 */ /* 0x000f220000000800 */
[-CC-:B0-----:R-:W-:Y:S02]  /*ed50*/  SHF.R.U64 R15, R13, R7.reuse, R2.reuse ;  /* 0x000000070d0f7219 */ /* 0x181fe40000001202 */
[-C--:B------:R-:W-:Y:S02]  /*ed60*/  SHF.L.U32 R6, R6, R7.reuse, RZ ;  /* 0x0000000706067219 */ /* 0x080fe400000006ff */
[-C--:B------:R-:W-:Y:S01]  /*ed70*/  SHF.R.U32.HI R3, RZ, R7.reuse, R2 ;  /* 0x00000007ff037219 */ /* 0x080fe20000011602 */
[----:B------:R-:W-:Y:S01]  /*ed80*/  IMAD.MOV.U32 R2, RZ, RZ, R15 ;  /* 0x000000ffff027224 */ /* 0x000fe200078e000f */
[----:B------:R-:W-:Y:S01]  /*ed90*/  SHF.L.U32 R12, R4, R7, RZ ;  /* 0x00000007040c7219 */ /* 0x000fe200000006ff */
[----:B------:R-:W0:Y:S01]  /*eda0*/  LDC R18, c[0x0][0x638] ;  /* 0x00018e00ff127b82 */ /* 0x000e220000000800 */
[----:B------:R-:W-:-:S07]  /*edb0*/  LOP3.LUT R22, RZ, R6, RZ, 0x33, !PT ;  /* 0x00000006ff167212 */ /* 0x000fce00078e33ff */
        /* <DEDUP_REMOVED lines=12> */
.L_x_297:
[----:B----4-:R-:W-:Y:S01]  /*ee80*/  SHF.R.U64 R3, R2, R16, R3 ;  /* 0x0000001002037219 */ /* 0x010fe20000001203 */
[----:B--2---:R-:W-:Y:S01]  /*ee90*/  VIADD R5, R14, 0xffffffff ;  /* 0xffffffff0e057836 */ /* 0x004fe20000000000 */
[----:B------:R-:W-:Y:S01]  /*eea0*/  LOP3.LUT R2, R13, R22, RZ, 0xc0, !PT ;  /* 0x000000160d027212 */ /* 0x000fe200078ec0ff */
[----:B------:R-:W-:Y:S02]  /*eeb0*/  IMAD.MOV R10, RZ, RZ, -R10 ;  /* 0x000000ffff0a7224 */ /* 0x000fe400078e0a0a */
[----:B------:R-:W-:Y:S02]  /*eec0*/  IMAD.MOV R4, RZ, RZ, -R3 ;  /* 0x000000ffff047224 */ /* 0x000fe400078e0a03 */
[----:B------:R-:W-:Y:S01]  /*eed0*/  IMAD R2, R12, R3, R2 ;  /* 0x000000030c027224 */ /* 0x000fe200078e0202 */
[----:B------:R-:W-:Y:S01]  /*eee0*/  LOP3.LUT R3, R8, R5, RZ, 0xc0, !PT ;  /* 0x0000000508037212 */ /* 0x000fe200078ec0ff */
[----:B------:R-:W-:Y:S02]  /*eef0*/  @P2 IMAD R19, R17, R10, R0 ;  /* 0x0000000a11132224 */ /* 0x000fe400078e0200 */
[----:B0-----:R-:W-:-:S02]  /*ef00*/  IMAD R0, R4, R18, R15 ;  /* 0x0000001204007224 */ /* 0x001fc400078e020f */
[----:B------:R-:W-:Y:S02]  /*ef10*/  IMAD R5, R2, R23, R19 ;  /* 0x0000001702057224 */ /* 0x000fe400078e0213 */
[----:B------:R-:W-:Y:S02]  /*ef20*/  IMAD R0, R0, R14, R3 ;  /* 0x0000000e00007224 */ /* 0x000fe400078e0203 */
[----:B------:R-:W-:-:S03]  /*ef30*/  IMAD.MOV.U32 R4, RZ, RZ, 0x1 ;  /* 0x00000001ff047424 */ /* 0x000fc600078e00ff */
[----:B------:R-:W-:Y:S02]  /*ef40*/  SEL R6, R0, R5, !P2 ;  /* 0x0000000500067207 */ /* 0x000fe40005000000 */
[----:B------:R-:W-:-:S07]  /*ef50*/  SEL R5, R5, R0, !P2 ;  /* 0x0000000005057207 */ /* 0x000fce0005000000 */
.L_x_295:
[----:B------:R-:W-:-:S08]  /*ef60*/  NOP ;  /* 0x0000000000007918 */ /* 0x000fd00000000000 */
[----:B------:R-:W0:-:S00]  /*ef70*/  USETMAXREG.DEALLOC.CTAPOOL 0x28 ;  /* 0x00000028000079c8 */ /* 0x000e0000080e0500 */
[----:B------:R-:W-:-:S13]  /*ef80*/  ISETP.NE.AND P0, PT, RZ, UR8, PT ;  /* 0x00000008ff007c0c */ /* 0x000fda000bf05270 */
[----:B------:R-:W-:Y:S05]  /*ef90*/  @P0 EXIT ;  /* 0x000000000000094d */ /* 0x000fea0003800000 */
[----:B0-----:R-:W-:Y:S01]  /*efa0*/  LOP3.LUT P0, RZ, R4, 0xff, RZ, 0xc0, !PT ;  /* 0x000000ff04ff7812 */ /* 0x001fe2000780c0ff */
[----:B------:R-:W-:Y:S02]  /*efb0*/  IMAD.MOV.U32 R0, RZ, RZ, 0x1 ;  /* 0x00000001ff007424 */ /* 0x000fe400078e00ff */
[----:B------:R-:W-:-:S10]  /*efc0*/  IMAD.MOV.U32 R8, RZ, RZ, RZ ;  /* 0x000000ffff087224 */ /* 0x000fd400078e00ff */
[----:B------:R-:W-:Y:S05]  /*efd0*/  @!P0 BRA `(.L_x_298) ;  /* 0x0000000c00508947 */ /* 0x000fea0003800000 */
[----:B------:R-:W0:Y:S01]  /*efe0*/  S2R R2, SR_TID.X ;  /* 0x0000000000027919 */ /* 0x000e220000002100 */
[----:B------:R-:W-:Y:S01]  /*eff0*/  ULDC UR4, c[0x0][0x28c] ;  /* 0x0000a30000047ab9 */ /* 0x000fe20000000800 */
[----:B------:R-:W-:Y:S01]  /*f000*/  ULDC UR6, c[0x0][0x658] ;  /* 0x0001960000067ab9 */ /* 0x000fe20000000800 */
[----:B------:R-:W-:Y:S01]  /*f010*/  UIADD3 UR10, UR4, 0x3f, URZ ;  /* 0x0000003f040a7890 */ /* 0x000fe2000fffe03f */
[----:B------:R-:W-:Y:S01]  /*f020*/  BSSY B0, `(.L_x_298) ;  /* 0x00000cf000007945 */ /* 0x000fe20003800000 */
[----:B------:R-:W-:Y:S01]  /*f030*/  UMOV UR7, 0xffffffff ;  /* 0xffffffff00077882 */ /* 0x000fe20000000000 */
[----:B------:R-:W-:Y:S01]  /*f040*/  ULDC UR5, c[0x0][0x600] ;  /* 0x0001800000057ab9 */ /* 0x000fe20000000800 */
[----:B------:R-:W-:Y:S01]  /*f050*/  UMOV UR9, 0x1 ;  /* 0x0000000100097882 */ /* 0x000fe20000000000 */
[----:B------:R-:W-:Y:S01]  /*f060*/  USHF.L.U32 UR7, UR7, UR6, URZ ;  /* 0x0000000607077299 */ /* 0x000fe2000800063f */
[----:B------:R-:W-:Y:S01]  /*f070*/  IMAD.MOV.U32 R9, RZ, RZ, 0x1 ;  /* 0x00000001ff097424 */ /* 0x000fe200078e00ff */
[----:B------:R-:W-:Y:S01]  /*f080*/  UIADD3 UR4, UR5, -0x1, URZ ;  /* 0xffffffff05047890 */ /* 0x000fe2000fffe03f */
[----:B------:R-:W-:Y:S01]  /*f090*/  IMAD.MOV.U32 R0, RZ, RZ, 0x1 ;  /* 0x00000001ff007424 */ /* 0x000fe200078e00ff */
[----:B------:R-:W-:Y:S01]  /*f0a0*/  USHF.R.S32.HI UR11, URZ, 0x1f, UR10 ;  /* 0x0000001f3f0b7899 */ /* 0x000fe2000801140a */
[----:B------:R-:W-:Y:S01]  /*f0b0*/  IMAD.MOV.U32 R8, RZ, RZ, RZ ;  /* 0x000000ffff087224 */ /* 0x000fe200078e00ff */
[----:B------:R-:W-:Y:S01]  /*f0c0*/  ULDC UR8, c[0x0][0xc] ;  /* 0x0000030000087ab9 */ /* 0x000fe20000000800 */
[----:B------:R-:W-:-:S02]  /*f0d0*/  USHF.L.U32 UR5, UR9, UR6, URZ ;  /* 0x0000000609057299 */ /* 0x000fc4000800063f */
[----:B------:R-:W-:Y:S01]  /*f0e0*/  ULEA.HI UR11, UR11, UR10, URZ, 0x6 ;  /* 0x0000000a0b0b7291 */ /* 0x000fe2000f8f303f */
[----:B------:R-:W-:Y:S01]  /*f0f0*/  ULDC UR9, c[0x0][0x10] ;  /* 0x0000040000097ab9 */ /* 0x000fe20000000800 */
[----:B------:R-:W-:Y:S02]  /*f100*/  ULOP3.LUT UR6, URZ, UR7, URZ, 0x33, !UPT ;  /* 0x000000073f067292 */ /* 0x000fe4000f8e333f */
[----:B------:R-:W-:Y:S01]  /*f110*/  UIMAD.WIDE.U32 UR8, UR8, UR9, URZ ;  /* 0x00000009080872a5 */ /* 0x000fe2000f8e003f */
[----:B------:R-:W-:Y:S01]  /*f120*/  ULDC UR7, c[0x0][0x14] ;  /* 0x0000050000077ab9 */ /* 0x000fe20000000800 */
[----:B------:R-:W-:Y:S02]  /*f130*/  USHF.R.S32.HI UR20, URZ, 0x6, UR11 ;  /* 0x000000063f147899 */ /* 0x000fe4000801140b */
[----:B------:R-:W-:Y:S02]  /*f140*/  UIMAD.WIDE.U32 UR22, UR8, UR7, URZ ;  /* 0x00000007081672a5 */ /* 0x000fe4000f8e003f */
[----:B------:R-:W-:-:S02]  /*f150*/  UIMAD UR18, UR9, UR7, URZ ;  /* 0x00000007091272a4 */ /* 0x000fc4000f8e023f */
[----:B------:R-:W-:Y:S01]  /*f160*/  ULOP3.LUT UR26, UR13, 0x2, URZ, 0xfc, !UPT ;  /* 0x000000020d1a7892 */ /* 0x000fe2000f8efc3f */
[C---:B0-----:R-:W-:Y:S01]  /*f170*/  LOP3.LUT P3, RZ, R2.reuse, 0x7f, RZ, 0xc0, !PT ;  /* 0x0000007f02ff7812 */ /* 0x041fe2000786c0ff */
[----:B------:R-:W-:Y:S01]  /*f180*/  UIADD3 UR18, UR23, UR18, URZ ;  /* 0x0000001217127290 */ /* 0x000fe2000fffe03f */
[----:B------:R-:W-:Y:S01]  /*f190*/  LOP3.LUT P0, RZ, R2, 0x1f, RZ, 0xc0, !PT ;  /* 0x0000001f02ff7812 */ /* 0x000fe2000780c0ff */
[----:B------:R-:W-:Y:S01]  /*f1a0*/  UIADD3 UR27, UR20, 0x1, URZ ;  /* 0x00000001141b7890 */ /* 0x000fe2000fffe03f */
[----:B------:R-:W-:Y:S02]  /*f1b0*/  ULDC.64 UR24, c[0x0][0x198] ;  /* 0x0000660000187ab9 */ /* 0x000fe40000000a00 */
[----:B------:R-:W-:-:S13]  /*f1c0*/  PLOP3.LUT P0, PT, P0, P3, PT, 0x8a, 0x0 ;  /* 0x000000000000781c */ /* 0x000fda0000707172 */
.L_x_310:
[----:B------:R-:W-:-:S03]  /*f1d0*/  UMOV UR7, 0xffffffff ;  /* 0xffffffff00077882 */ /* 0x000fc60000000000 */
[----:B------:R-:W-:Y:S05]  /*f1e0*/  BRA.DIV UR7, `(.L_x_299) ;  /* 0x00000012077c7947 */ /* 0x000fea000b800000 */
[----:B------:R-:W-:-:S13]  /*f1f0*/  ELECT P1, URZ, PT ;  /* 0x00000000003f782f */ /* 0x000fda0003820000 */
.L_x_326:
[----:B------:R-:W0:Y:S01]  /*f200*/  LDC R2, c[0x0][0x28c] ;  /* 0x0000a300ff027b82 */ /* 0x000e220000000800 */
[----:B------:R-:W-:Y:S01]  /*f210*/  BSSY B1, `(.L_x_300) ;  /* 0x0000038000017945 */ /* 0x000fe20003800000 */
[----:B0-----:R-:W-:-:S13]  /*f220*/  ISETP.LT.OR P1, PT, R2, 0x1, !P1 ;  /* 0x000000010200780c */ /* 0x001fda0004f21670 */
[----:B------:R-:W-:Y:S05]  /*f230*/  @P1 BRA `(.L_x_301) ;  /* 0x0000000000d41947 */ /* 0x000fea0003800000 */
[----:B------:R-:W-:Y:S02]  /*f240*/  IMAD.SHL.U32 R6, R6, 0x100, RZ ;  /* 0x0000010006067824 */ /* 0x000fe400078e00ff */
[----:B------:R-:W-:Y:S02]  /*f250*/  IMAD.SHL.U32 R7, R5, 0x80, RZ ;  /* 0x0000008005077824 */ /* 0x000fe400078e00ff */
[----:B------:R-:W-:Y:S02]  /*f260*/  IMAD.MOV.U32 R12, RZ, RZ, RZ ;  /* 0x000000ffff0c7224 */ /* 0x000fe400078e00ff */
[----:B------:R-:W-:Y:S02]  /*f270*/  IMAD.U32 R14, RZ, RZ, UR27 ;  /* 0x0000001bff0e7e24 */ /* 0x000fe4000f8e00ff */
[----:B------:R-:W-:Y:S02]  /*f280*/  IMAD.MOV.U32 R2, RZ, RZ, R0 ;  /* 0x000000ffff027224 */ /* 0x000fe400078e0000 */
[----:B------:R-:W-:-:S07]  /*f290*/  IMAD.MOV.U32 R3, RZ, RZ, R8 ;  /* 0x000000ffff037224 */ /* 0x000fce00078e0008 */
.L_x_305:
[----:B------:R-:W0:Y:S01]  /*f2a0*/  S2R R5, SR_CgaCtaId ;  /* 0x0000000000057919 */ /* 0x000e220000008800 */
[----:B------:R-:W-:-:S04]  /*f2b0*/  MOV R4, 0x400 ;  /* 0x0000040000047802 */ /* 0x000fc80000000f00 */
[----:B0-----:R-:W-:Y:S02]  /*f2c0*/  LEA R10, R5, R4, 0x18 ;  /* 0x00000004050a7211 */ /* 0x001fe400078ec0ff */
[----:B------:R-:W-:Y:S01]  /*f2d0*/  SHF.L.U32 R4, R2, 0x1f, RZ ;  /* 0x0000001f02047819 */ /* 0x000fe200000006ff */
[----:B------:R-:W0:Y:S02]  /*f2e0*/  @!P3 LDC R5, c[0x0][0x500] ;  /* 0x00014000ff05bb82 */ /* 0x000e240000000800 */
[----:B------:R-:W-:-:S04]  /*f2f0*/  IMAD R13, R3, 0x8, R10 ;  /* 0x00000008030d7824 */ /* 0x000fc800078e020a */
[----:B------:R-:W1:Y:S02]  /*f300*/  SYNCS.PHASECHK.TRANS64.TRYWAIT P1, [R13+URZ+0x48], R4 ;  /* 0x000048040d0075a7 */ /* 0x000e64000802017f */
[----:B-1----:R-:W-:Y:S05]  /*f310*/  @!P1 BRA `(.L_x_302) ;  /* 0x0000001000509947 */ /* 0x002fea0003800000 */
.L_x_327:
[----:B------:R-:W-:Y:S01]  /*f320*/  UPRMT UR7, UR26, 0x9910, URZ ;  /* 0x000099101a077896 */ /* 0x000fe2000800003f */
[----:B0-----:R0:W-:Y:S03]  /*f330*/  @!P3 SYNCS.ARRIVE.TRANS64 RZ, [R13+URZ], R5 ;  /* 0x000000050dffb9a7 */ /* 0x0011e6000800003f */
[----:B------:R-:W-:-:S06]  /*f340*/  UISETP.NE.AND UP0, UPT, UR7, 0x2, UPT ;  /* 0x000000020700788c */ /* 0x000fcc000bf05270 */
[----:B------:R-:W-:-:S13]  /*f350*/  PLOP3.LUT P1, PT, PT, PT, UP0, 0x80, 0x0 ;  /* 0x000000000000781c */ /* 0x000fda0003f2f008 */
[----:B0-----:R-:W-:Y:S05]  /*f360*/  @P1 BRA `(.L_x_303) ;  /* 0x0000000000041947 */ /* 0x001fea0003800000 */
[----:B------:R-:W-:Y:S01]  /*f370*/  BPT.TRAP 0x1 ;  /* 0x000000040000795c */ /* 0x000fe20000300000 */
.L_x_303:
[----:B------:R-:W-:Y:S05]  /*f380*/  @P0 BRA `(.L_x_304) ;  /* 0x0000000000040947 */ /* 0x000fea0003800000 */
[----:B------:R-:W-:Y:S01]  /*f390*/  BPT.TRAP 0x1 ;  /* 0x000000040000795c */ /* 0x000fe20000300000 */
.L_x_304:
[--C-:B-1----:R-:W-:Y:S01]  /*f3a0*/  IMAD R4, R3, 0x2000, R10.reuse ;  /* 0x0000200003047824 */ /* 0x102fe200078e020a */
[----:B------:R-:W-:Y:S01]  /*f3b0*/  R2UR UR9, R13 ;  /* 0x000000000d0972ca */ /* 0x000fe200000e0000 */
[----:B------:R-:W-:Y:S01]  /*f3c0*/  IMAD R10, R3, 0x4000, R10 ;  /* 0x00004000030a7824 */ /* 0x000fe200078e020a */
[----:B------:R-:W-:Y:S01]  /*f3d0*/  UIADD3 UR14, UP0, UR24, 0xf0, URZ ;  /* 0x000000f0180e7890 */ /* 0x000fe2000ff1e03f */
[----:B------:R-:W-:Y:S01]  /*f3e0*/  VIADD R14, R14, 0xffffffff ;  /* 0xffffffff0e0e7836 */ /* 0x000fe20000000000 */
[----:B------:R-:W-:Y:S01]  /*f3f0*/  R2UR UR7, R4 ;  /* 0x00000000040772ca */ /* 0x000fe200000e0000 */
[----:B------:R-:W-:Y:S01]  /*f400*/  UIADD3 UR28, UP1, UR24, 0x1f0, URZ ;  /* 0x000001f0181c7890 */ /* 0x000fe2000ff3e03f */
[----:B------:R-:W-:Y:S01]  /*f410*/  R2UR UR8, R10 ;  /* 0x000000000a0872ca */ /* 0x000fe200000e0000 */
[----:B------:R-:W-:Y:S01]  /*f420*/  UIADD3.X UR15, URZ, UR25, URZ, UP0, !UPT ;  /* 0x000000193f0f7290 */ /* 0x000fe200087fe43f */
[----:B------:R-:W-:Y:S01]  /*f430*/  R2UR UR11, R7 ;  /* 0x00000000070b72ca */ /* 0x000fe200000e0000 */
[----:B------:R-:W-:Y:S01]  /*f440*/  VIADD R3, R3, 0x1 ;  /* 0x0000000103037836 */ /* 0x000fe20000000000 */
[----:B------:R-:W-:Y:S01]  /*f450*/  R2UR UR10, R12 ;  /* 0x000000000c0a72ca */ /* 0x000fe200000e0000 */
[----:B------:R-:W-:Y:S01]  /*f460*/  UIADD3.X UR29, URZ, UR25, URZ, UP1, !UPT ;  /* 0x000000193f1d7290 */ /* 0x000fe20008ffe43f */
[----:B------:R-:W-:Y:S01]  /*f470*/  R2UR UR12, R11 ;  /* 0x000000000b0c72ca */ /* 0x000fe200000e0000 */
[----:B------:R-:W-:Y:S01]  /*f480*/  UMOV UR16, 0x0 ;  /* 0x0000000000107882 */ /* 0x000fe20000000000 */
[----:B------:R-:W-:Y:S01]  /*f490*/  R2UR UR21, R6 ;  /* 0x00000000061572ca */ /* 0x000fe200000e0000 */
[----:B------:R-:W-:Y:S01]  /*f4a0*/  UMOV UR17, 0x10000000 ;  /* 0x1000000000117882 */ /* 0x000fe20000000000 */
[----:B------:R-:W-:Y:S01]  /*f4b0*/  ISETP.GT.AND P4, PT, R14, 0x1, PT ;  /* 0x000000010e00780c */ /* 0x000fe20003f84270 */
[----:B------:R-:W-:Y:S01]  /*f4c0*/  UIADD3 UR7, UR7, 0x180, URZ ;  /* 0x0000018007077890 */ /* 0x000fe2000fffe03f */
[----:B------:R-:W-:Y:S01]  /*f4d0*/  ISETP.NE.AND P1, PT, R3, 0x9, PT ;  /* 0x000000090300780c */ /* 0x000fe20003f25270 */
[----:B------:R-:W-:Y:S01]  /*f4e0*/  UIADD3 UR19, UR8, 0x12180, URZ ;  /* 0x0001218008137890 */ /* 0x000fe2000fffe03f */
[----:B------:R-:W-:-:S02]  /*f4f0*/  VIADD R12, R12, 0x40 ;  /* 0x000000400c0c7836 */ /* 0x000fc40000000000 */
[----:B------:R-:W-:Y:S02]  /*f500*/  SEL R5, RZ, 0x1, P1 ;  /* 0x00000001ff057807 */ /* 0x000fe40000800000 */
[----:B------:R-:W-:Y:S01]  /*f510*/  UMOV UR8, UR7 ;  /* 0x0000000700087c82 */ /* 0x000fe20008000000 */
[----:B------:R-:W-:Y:S01]  /*f520*/  SEL R3, R3, RZ, P1 ;  /* 0x000000ff03037207 */ /* 0x000fe20000800000 */
[----:B------:R0:W-:Y:S01]  /*f530*/  UTMALDG.3D [UR8], [UR14], desc[UR16] ;  /* 0x000010080e0075b4 */ /* 0x0001e20008011000 */
[----:B------:R-:W-:Y:S01]  /*f540*/  LOP3.LUT R2, R2, R5, RZ, 0x3c, !PT ;  /* 0x0000000502027212 */ /* 0x000fe200078e3cff */
[----:B0-----:R-:W-:Y:S01]  /*f550*/  UMOV UR8, UR19 ;  /* 0x0000001300087c82 */ /* 0x001fe20008000000 */
[----:B------:R-:W-:Y:S02]  /*f560*/  UMOV UR11, UR21 ;  /* 0x00000015000b7c82 */ /* 0x000fe40008000000 */
[----:B------:R0:W-:Y:S02]  /*f570*/  UTMALDG.3D [UR8], [UR28], desc[UR16] ;  /* 0x000010081c0075b4 */ /* 0x0001e40008011000 */
[----:B0-----:R-:W-:Y:S05]  /*f580*/  @P4 BRA `(.L_x_305) ;  /* 0xfffffffc00444947 */ /* 0x001fea000383ffff */
.L_x_301:
[----:B------:R-:W-:Y:S05]  /*f590*/  BSYNC B1 ;  /* 0x0000000000017941 */ /* 0x000fea0003800000 */
.L_x_300:
[----:B------:R-:W2:Y:S01]  /*f5a0*/  LDL.LU R15, [R1+0x78] ;  /* 0x00007800010f7983 */ /* 0x000ea20000300800 */
[----:B------:R-:W-:Y:S01]  /*f5b0*/  LOP3.LUT P5, RZ, R9, 0xff, RZ, 0xc0, !PT ;  /* 0x000000ff09ff7812 */ /* 0x000fe200078ac0ff */
[----:B------:R-:W-:Y:S01]  /*f5c0*/  VIADD R8, R8, UR20 ;  /* 0x0000001408087c36 */ /* 0x000fe20008000000 */
[----:B------:R-:W-:Y:S01]  /*f5d0*/  ULDC.64 UR8, c[0x0][0x650] ;  /* 0x0001940000087ab9 */ /* 0x000fe20000000a00 */
[----:B------:R-:W3:Y:S01]  /*f5e0*/  LDL.LU R13, [R1+0x7c] ;  /* 0x00007c00010d7983 */ /* 0x000ee20000300800 */
[----:B------:R-:W-:Y:S01]  /*f5f0*/  IMAD.U32 R5, RZ, RZ, UR20 ;  /* 0x00000014ff057e24 */ /* 0x000fe2000f8e00ff */
[----:B------:R-:W-:Y:S01]  /*f600*/  UISETP.GE.U32.AND UP0, UPT, UR20, 0x9, UPT ;  /* 0x000000091400788c */ /* 0x000fe2000bf06070 */
[----:B------:R-:W-:Y:S01]  /*f610*/  ISETP.GT.U32.AND P1, PT, R8, 0x8, PT ;  /* 0x000000080800780c */ /* 0x000fe20003f24070 */
[----:B------:R-:W-:Y:S01]  /*f620*/  BSSY B1, `(.L_x_306) ;  /* 0x000006c000017945 */ /* 0x000fe20003800000 */
[----:B------:R-:W-:Y:S01]  /*f630*/  IMAD.MOV.U32 R6, RZ, RZ, -0x1 ;  /* 0xffffffffff067424 */ /* 0x000fe200078e00ff */
[----:B------:R-:W-:Y:S01]  /*f640*/  PRMT R9, RZ, 0x7610, R9 ;  /* 0x00007610ff097816 */ /* 0x000fe20000000009 */
[----:B------:R-:W-:Y:S01]  /*f650*/  IMAD.MOV.U32 R11, RZ, RZ, -0x1 ;  /* 0xffffffffff0b7424 */ /* 0x000fe200078e00ff */
[----:B------:R-:W-:-:S02]  /*f660*/  ISETP.LT.U32.AND P1, PT, R5, 0x9, P1 ;  /* 0x000000090500780c */ /* 0x000fc40000f21070 */
[----:B------:R-:W0:Y:S01]  /*f670*/  @P5 S2R R3, SR_CgaCtaId ;  /* 0x0000000000035919 */ /* 0x000e220000008800 */
[----:B------:R-:W-:Y:S02]  /*f680*/  @P5 MOV R2, 0x400 ;  /* 0x0000040000025802 */ /* 0x000fe40000000f00 */
[----:B------:R-:W-:Y:S02]  /*f690*/  PLOP3.LUT P4, PT, PT, PT, UP0, 0x80, 0x0 ;  /* 0x000000000000781c */ /* 0x000fe40003f8f008 */
[----:B0-----:R-:W-:Y:S01]  /*f6a0*/  @P5 LEA R4, R3, R2, 0x18 ;  /* 0x0000000203045211 */ /* 0x001fe200078ec0ff */
[----:B------:R-:W-:-:S03]  /*f6b0*/  IMAD.WIDE.U32 R2, R8, 0x38e38e39, RZ ;  /* 0x38e38e3908027825 */ /* 0x000fc600078e00ff */
[----:B------:R0:W-:Y:S02]  /*f6c0*/  @P5 SYNCS.ARRIVE.TRANS64.A1T0 RZ, [R4+URZ+0xa8], RZ ;  /* 0x0000a8ff04ff59a7 */ /* 0x0001e4000810003f */
[----:B------:R-:W-:Y:S02]  /*f6d0*/  SHF.R.U32.HI R5, RZ, 0x1, R3 ;  /* 0x00000001ff057819 */ /* 0x000fe40000011603 */
[----:B------:R-:W-:Y:S02]  /*f6e0*/  SEL R3, RZ, 0x1, !P1 ;  /* 0x00000001ff037807 */ /* 0x000fe40004800000 */
[----:B------:R-:W-:Y:S01]  /*f6f0*/  PRMT R2, RZ, 0x7610, R2 ;  /* 0x00007610ff027816 */ /* 0x000fe20000000002 */
[----:B------:R-:W-:Y:S01]  /*f700*/  IMAD R8, R5, -0x9, R8 ;  /* 0xfffffff705087824 */ /* 0x000fe200078e0208 */
[----:B------:R-:W-:-:S04]  /*f710*/  LOP3.LUT R0, R0, R3, RZ, 0x3c, !PT ;  /* 0x0000000300007212 */ /* 0x000fc800078e3cff */
[----:B------:R-:W-:Y:S01]  /*f720*/  @P4 LOP3.LUT R0, R0, 0x1, R5, 0x78, !PT ;  /* 0x0000000100004812 */ /* 0x000fe200078e7805 */
[----:B------:R-:W-:Y:S01]  /*f730*/  IMAD.MOV.U32 R5, RZ, RZ, -0x1 ;  /* 0xffffffffff057424 */ /* 0x000fe200078e00ff */
[----:B---3--:R-:W-:-:S04]  /*f740*/  IADD3 R13, P5, R13, UR22, RZ ;  /* 0x000000160d0d7c10 */ /* 0x008fc8000ffbe0ff */
[----:B--2---:R-:W-:Y:S01]  /*f750*/  IADD3.X R15, R15, UR18, RZ, P5, !PT ;  /* 0x000000120f0f7c10 */ /* 0x004fe2000affe4ff */
[----:B------:R0:W-:Y:S01]  /*f760*/  STL [R1+0x7c], R13 ;  /* 0x00007c0d01007387 */ /* 0x0001e20000100800 */
[----:B------:R-:W-:-:S03]  /*f770*/  ISETP.GE.U32.AND P1, PT, R13, UR8, PT ;  /* 0x000000080d007c0c */ /* 0x000fc6000bf26070 */
[----:B------:R0:W-:Y:S01]  /*f780*/  STL [R1+0x78], R15 ;  /* 0x0000780f01007387 */ /* 0x0001e20000100800 */
[----:B------:R-:W-:-:S13]  /*f790*/  ISETP.GE.U32.AND.EX P1, PT, R15, UR9, PT, P1 ;  /* 0x000000090f007c0c */ /* 0x000fda000bf26110 */
[----:B0-----:R-:W-:Y:S05]  /*f7a0*/  @P1 BRA `(.L_x_307) ;  /* 0x00000004004c1947 */ /* 0x001fea0003800000 */
[----:B------:R-:W-:Y:S01]  /*f7b0*/  ULDC.64 UR8, c[0x0][0x628] ;  /* 0x00018a0000087ab9 */ /* 0x000fe20000000a00 */
[----:B------:R-:W0:Y:S01]  /*f7c0*/  S2R R12, SR_CTAID.X ;  /* 0x00000000000c7919 */ /* 0x000e220000002500 */
[----:B------:R-:W-:Y:S01]  /*f7d0*/  ISETP.NE.U32.AND P1, PT, RZ, UR8, PT ;  /* 0x00000008ff007c0c */ /* 0x000fe2000bf25070 */
[----:B------:R-:W-:Y:S01]  /*f7e0*/  ULDC UR10, c[0x0][0x630] ;  /* 0x00018c00000a7ab9 */ /* 0x000fe20000000800 */
[----:B------:R-:W-:Y:S01]  /*f7f0*/  IMAD.MOV.U32 R2, RZ, RZ, R13 ;  /* 0x000000ffff027224 */ /* 0x000fe200078e000d */
[----:B------:R-:W1:Y:S01]  /*f800*/  S2R R10, SR_CTAID.Y ;  /* 0x00000000000a7919 */ /* 0x000e620000002600 */
[----:B------:R-:W-:Y:S01]  /*f810*/  ISETP.NE.AND.EX P1, PT, RZ, UR9, PT, P1 ;  /* 0x00000009ff007c0c */ /* 0x000fe2000bf25310 */
[----:B------:R-:W-:-:S12]  /*f820*/  IMAD.MOV.U32 R3, RZ, RZ, R15 ;  /* 0x000000ffff037224 */ /* 0x000fd800078e000f */
[----:B------:R-:W-:Y:S05]  /*f830*/  @!P1 BRA `(.L_x_308) ;  /* 0x0000000000289947 */ /* 0x000fea0003800000 */
[----:B------:R-:W-:Y:S02]  /*f840*/  ULDC UR7, c[0x0][0x634] ;  /* 0x00018d0000077ab9 */ /* 0x000fe40000000800 */
[----:B------:R-:W-:-:S05]  /*f850*/  IADD3 R7, P1, R13, UR7, RZ ;  /* 0x000000070d077c10 */ /* 0x000fca000ff3e0ff */
[----:B------:R-:W-:-:S04]  /*f860*/  IMAD.X R11, RZ, RZ, R15, P1 ;  /* 0x000000ffff0b7224 */ /* 0x000fc800008e060f */
[----:B------:R-:W-:-:S04]  /*f870*/  IMAD.WIDE.U32 R4, R11, UR8, RZ ;  /* 0x000000080b047c25 */ /* 0x000fc8000f8e00ff */
[----:B------:R-:W-:-:S04]  /*f880*/  IMAD.WIDE.U32 R4, P1, R7, UR9, R4 ;  /* 0x0000000907047c25 */ /* 0x000fc8000f820004 */
[----:B------:R-:W-:-:S04]  /*f890*/  IMAD.WIDE.U32 R6, R7, UR8, RZ ;  /* 0x0000000807067c25 */ /* 0x000fc8000f8e00ff */
[----:B------:R-:W-:Y:S01]  /*f8a0*/  IMAD.X R3, RZ, RZ, RZ, P1 ;  /* 0x000000ffff037224 */ /* 0x000fe200008e06ff */
[----:B------:R-:W-:Y:S01]  /*f8b0*/  IADD3 RZ, P1, R7, R4, RZ ;  /* 0x0000000407ff7210 */ /* 0x000fe20007f3e0ff */
[----:B------:R-:W-:-:S04]  /*f8c0*/  IMAD.MOV.U32 R2, RZ, RZ, R5 ;  /* 0x000000ffff027224 */ /* 0x000fc800078e0005 */
[----:B------:R-:W-:-:S08]  /*f8d0*/  IMAD.WIDE.U32.X R2, R11, UR9, R2, P1 ;  /* 0x000000090b027c25 */ /* 0x000fd000088e0402 */
.L_x_308:
[--C-:B------:R-:W-:Y:S01]  /*f8e0*/  SHF.R.U64 R11, R2, UR10, R3.reuse ;  /* 0x0000000a020b7c19 */ /* 0x100fe20008001203 */
[----:B------:R-:W-:Y:S01]  /*f8f0*/  ULDC.64 UR8, c[0x0][0x620] ;  /* 0x0001880000087ab9 */ /* 0x000fe20000000a00 */
[----:B------:R-:W-:Y:S01]  /*f900*/  SHF.R.U32.HI R2, RZ, UR10, R3 ;  /* 0x0000000aff027c19 */ /* 0x000fe20008011603 */
[----:B------:R-:W-:Y:S01]  /*f910*/  IMAD.MOV.U32 R3, RZ, RZ, R15 ;  /* 0x000000ffff037224 */ /* 0x000fe200078e000f */
[----:B------:R-:W-:Y:S01]  /*f920*/  IADD3 R5, P1, RZ, -R11, RZ ;  /* 0x8000000bff057210 */ /* 0x000fe20007f3e0ff */
[----:B------:R-:W-:Y:S01]  /*f930*/  ULDC UR7, c[0x0][0x150] ;  /* 0x0000540000077ab9 */ /* 0x000fe20000000800 */
[----:B0-----:R-:W-:Y:S01]  /*f940*/  I2FP.F32.U32 R6, R12 ;  /* 0x0000000c00067245 */ /* 0x001fe20000201000 */
[----:B------:R-:W0:Y:S01]  /*f950*/  LDC R7, c[0x0][0x144] ;  /* 0x00005100ff077b82 */ /* 0x000e220000000800 */
[----:B------:R-:W-:Y:S01]  /*f960*/  ULDC.64 UR10, c[0x0][0x640] ;  /* 0x00019000000a7ab9 */ /* 0x000fe20000000a00 */
[----:B------:R-:W-:Y:S01]  /*f970*/  IMAD.X R2, RZ, RZ, ~R2, P1 ;  /* 0x000000ffff027224 */ /* 0x000fe200008e0e02 */
[----:B------:R-:W-:Y:S01]  /*f980*/  ISETP.NE.U32.AND P1, PT, RZ, UR10, PT ;  /* 0x0000000aff007c0c */ /* 0x000fe2000bf25070 */
[----:B------:R-:W-:Y:S01]  /*f990*/  FMUL R6, R6, UR7 ;  /* 0x0000000706067c20 */ /* 0x000fe20008400000 */
[----:B------:R-:W-:Y:S01]  /*f9a0*/  ULDC UR7, c[0x0][0x618] ;  /* 0x0001860000077ab9 */ /* 0x000fe20000000800 */
[----:B------:R-:W-:Y:S01]  /*f9b0*/  IMAD R4, R2, UR8, RZ ;  /* 0x0000000802047c24 */ /* 0x000fe2000f8e02ff */
[----:B------:R-:W-:Y:S01]  /*f9c0*/  ISETP.NE.AND.EX P1, PT, RZ, UR11, PT, P1 ;  /* 0x0000000bff007c0c */ /* 0x000fe2000bf25310 */
[----:B------:R-:W-:Y:S01]  /*f9d0*/  IMAD.MOV.U32 R2, RZ, RZ, R13 ;  /* 0x000000ffff027224 */ /* 0x000fe200078e000d */
[----:B------:R-:W2:Y:S01]  /*f9e0*/  LDC R15, c[0x0][0x148] ;  /* 0x00005200ff0f7b82 */ /* 0x000ea20000000800 */
[----:B------:R-:W3:Y:S02]  /*f9f0*/  F2I.U32.TRUNC.NTZ R6, R6 ;  /* 0x0000000600067305 */ /* 0x000ee4000020f000 */
[----:B------:R-:W-:Y:S01]  /*fa00*/  IMAD.WIDE.U32 R2, R5, UR8, R2 ;  /* 0x0000000805027c25 */ /* 0x000fe2000f8e0002 */
[----:B------:R-:W-:-:S03]  /*fa10*/  ULDC UR8, c[0x0][0x154] ;  /* 0x0000550000087ab9 */ /* 0x000fc60000000800 */
[----:B------:R-:W-:Y:S01]  /*fa20*/  IMAD R5, R5, UR9, R4 ;  /* 0x0000000905057c24 */ /* 0x000fe2000f8e0204 */
[----:B------:R-:W-:-:S03]  /*fa30*/  ULDC UR9, c[0x0][0x608] ;  /* 0x0001820000097ab9 */ /* 0x000fc60000000800 */
[----:B------:R-:W-:-:S05]  /*fa40*/  IMAD.IADD R3, R3, 0x1, R5 ;  /* 0x0000000103037824 */ /* 0x000fca00078e0205 */
[----:B------:R-:W-:Y:S01]  /*fa50*/  SHF.R.U64 R13, R2, UR7, R3 ;  /* 0x00000007020d7c19 */ /* 0x000fe20008001203 */
[----:B---3--:R-:W-:Y:S01]  /*fa60*/  IMAD.MOV R6, RZ, RZ, -R6 ;  /* 0x000000ffff067224 */ /* 0x008fe200078e0a06 */
[----:B-1----:R-:W-:-:S03]  /*fa70*/  I2FP.F32.U32 R2, R10 ;  /* 0x0000000a00027245 */ /* 0x002fc60000201000 */
[----:B0-----:R-:W-:Y:S02]  /*fa80*/  IMAD R19, R7, R6, R12 ;  /* 0x0000000607137224 */ /* 0x001fe400078e020c */
[----:B------:R-:W-:Y:S01]  /*fa90*/  FMUL R4, R2, UR8 ;  /* 0x0000000802047c20 */ /* 0x000fe20008400000 */
[----:B------:R-:W-:Y:S01]  /*faa0*/  SHF.R.U32.HI R2, RZ, UR7, R3 ;  /* 0x00000007ff027c19 */ /* 0x000fe20008011603 */
[----:B------:R-:W-:Y:S02]  /*fab0*/  ULDC UR7, c[0x0][0x658] ;  /* 0x0001960000077ab9 */ /* 0x000fe40000000800 */
[----:B------:R0:W1:Y:S01]  /*fac0*/  F2I.U32.TRUNC.NTZ R18, R4 ;  /* 0x0000000400127305 */ /* 0x000062000020f000 */
[--C-:B------:R-:W-:Y:S02]  /*fad0*/  SHF.R.U64 R16, R13, UR9, R2.reuse ;  /* 0x000000090d107c19 */ /* 0x100fe40008001202 */
[----:B------:R-:W-:-:S04]  /*fae0*/  SHF.R.U32.HI R3, RZ, UR9, R2 ;  /* 0x00000009ff037c19 */ /* 0x000fc80008011602 */
[--C-:B------:R-:W-:Y:S02]  /*faf0*/  SHF.R.U64 R14, R16, UR7, R3.reuse ;  /* 0x00000007100e7c19 */ /* 0x100fe40008001203 */
[----:B------:R-:W-:-:S03]  /*fb00*/  SHF.R.U32.HI R3, RZ, UR7, R3 ;  /* 0x00000007ff037c19 */ /* 0x000fc60008011603 */
[----:B------:R-:W-:Y:S01]  /*fb10*/  IMAD.MOV.U32 R2, RZ, RZ, R14 ;  /* 0x000000ffff027224 */ /* 0x000fe200078e000e */
[----:B0-2---:R-:W-:Y:S06]  /*fb20*/  @!P1 BRA `(.L_x_309) ;  /* 0x0000000000289947 */ /* 0x005fec0003800000 */
        /* <DEDUP_REMOVED lines=10> */
.L_x_309:
[----:B------:R-:W-:Y:S01]  /*fbd0*/  ULDC UR7, c[0x0][0x648] ;  /* 0x0001920000077ab9 */ /* 0x000fe20000000800 */
[----:B-1----:R-:W-:Y:S01]  /*fbe0*/  IMAD.MOV R18, RZ, RZ, -R18 ;  /* 0x000000ffff127224 */ /* 0x002fe200078e0a12 */
[----:B------:R-:W-:Y:S01]  /*fbf0*/  SHF.R.U64 R3, R2, UR7, R3 ;  /* 0x0000000702037c19 */ /* 0x000fe20008001203 */
[----:B------:R-:W-:Y:S01]  /*fc00*/  ULDC UR7, c[0x0][0x638] ;  /* 0x00018e0000077ab9 */ /* 0x000fe20000000800 */
[----:B------:R-:W-:Y:S01]  /*fc10*/  LOP3.LUT R2, R16, UR6, RZ, 0xc0, !PT ;  /* 0x0000000610027c12 */ /* 0x000fe2000f8ec0ff */
[----:B------:R-:W-:Y:S01]  /*fc20*/  @P2 IMAD R19, R15, R18, R10 ;  /* 0x000000120f132224 */ /* 0x000fe200078e020a */
[----:B------:R-:W-:Y:S01]  /*fc30*/  LOP3.LUT R13, R13, UR4, RZ, 0xc0, !PT ;  /* 0x000000040d0d7c12 */ /* 0x000fe2000f8ec0ff */
[----:B------:R-:W-:Y:S01]  /*fc40*/  IMAD.MOV R5, RZ, RZ, -R3 ;  /* 0x000000ffff057224 */ /* 0x000fe200078e0a03 */
[----:B------:R-:W-:Y:S01]  /*fc50*/  ULDC UR8, c[0x0][0x610] ;  /* 0x0001840000087ab9 */ /* 0x000fe20000000800 */
[----:B------:R-:W-:Y:S02]  /*fc60*/  IMAD R2, R3, UR5, R2 ;  /* 0x0000000503027c24 */ /* 0x000fe4000f8e0202 */
[----:B------:R-:W-:Y:S01]  /*fc70*/  IMAD R14, R5, UR7, R14 ;  /* 0x00000007050e7c24 */ /* 0x000fe2000f8e020e */
[----:B------:R-:W-:Y:S01]  /*fc80*/  ULDC UR7, c[0x0][0x600] ;  /* 0x0001800000077ab9 */ /* 0x000fe20000000800 */
[----:B------:R-:W-:-:S02]  /*fc90*/  IMAD R5, R2, UR8, R19 ;  /* 0x0000000802057c24 */ /* 0x000fc4000f8e0213 */
[----:B------:R-:W-:Y:S02]  /*fca0*/  IMAD R14, R14, UR7, R13 ;  /* 0x000000070e0e7c24 */ /* 0x000fe4000f8e020d */
[----:B------:R-:W-:-:S03]  /*fcb0*/  IMAD.MOV.U32 R2, RZ, RZ, 0x1 ;  /* 0x00000001ff027424 */ /* 0x000fc600078e00ff */
[----:B------:R-:W-:Y:S02]  /*fcc0*/  SEL R6, R14, R5, !P2 ;  /* 0x000000050e067207 */ /* 0x000fe40005000000 */
[----:B------:R-:W-:-:S07]  /*fcd0*/  SEL R5, R5, R14, !P2 ;  /* 0x0000000e05057207 */ /* 0x000fce0005000000 */
.L_x_307:
[----:B------:R-:W-:Y:S05]  /*fce0*/  BSYNC B1 ;  /* 0x0000000000017941 */ /* 0x000fea0003800000 */
.L_x_306:
[----:B------:R-:W-:-:S13]  /*fcf0*/  LOP3.LUT P1, RZ, R2, 0xff, RZ, 0xc0, !PT ;  /* 0x000000ff02ff7812 */ /* 0x000fda000782c0ff */
[----:B------:R-:W-:Y:S05]  /*fd00*/  @P1 BRA `(.L_x_310) ;  /* 0xfffffff400301947 */ /* 0x000fea000383ffff */
[----:B------:R-:W-:Y:S05]  /*fd10*/  BSYNC B0 ;  /* 0x0000000000007941 */ /* 0x000fea0003800000 */
.L_x_298:
[----:B------:R-:W-:-:S03]  /*fd20*/  UMOV UR7, 0xffffffff ;  /* 0xffffffff00077882 */ /* 0x000fc60000000000 */
[----:B------:R-:W-:Y:S05]  /*fd30*/  BRA.DIV UR7, `(.L_x_311) ;  /* 0x0000000607dc7947 */ /* 0x000fea000b800000 */
[----:B------:R-:W-:-:S13]  /*fd40*/  ELECT P0, URZ, PT ;  /* 0x00000000003f782f */ /* 0x000fda0003800000 */
.L_x_330:
[----:B------:R-:W-:Y:S04]  /*fd50*/  BSSY B0, `(.L_x_312) ;  /* 0x0000059000007945 */ /* 0x000fe80003800000 */
[----:B------:R-:W-:Y:S05]  /*fd60*/  @!P0 BRA `(.L_x_313) ;  /* 0x00000004005c8947 */ /* 0x000fea0003800000 */
[----:B------:R-:W-:-:S04]  /*fd70*/  ULOP3.LUT UR7, UR13, 0x2, URZ, 0xfc, !UPT ;  /* 0x000000020d077892 */ /* 0x000fc8000f8efc3f */
[----:B------:R-:W-:-:S06]  /*fd80*/  UISETP.NE.AND UP0, UPT, UR7, 0x3, UPT ;  /* 0x000000030700788c */ /* 0x000fcc000bf05270 */
[----:B------:R-:W-:-:S13]  /*fd90*/  PLOP3.LUT P0, PT, PT, PT, UP0, 0x80, 0x0 ;  /* 0x000000000000781c */ /* 0x000fda0003f0f008 */
[----:B------:R-:W-:Y:S05]  /*fda0*/  @!P0 BRA `(.L_x_314) ;  /* 0x0000000000048947 */ /* 0x000fea0003800000 */
[----:B------:R-:W-:Y:S01]  /*fdb0*/  BPT.TRAP 0x1 ;  /* 0x000000040000795c */ /* 0x000fe20000300000 */
.L_x_314:
[----:B------:R-:W0:Y:S01]  /*fdc0*/  S2R R3, SR_CgaCtaId ;  /* 0x0000000000037919 */ /* 0x000e220000008800 */
[----:B------:R-:W-:-:S04]  /*fdd0*/  MOV R2, 0x400 ;  /* 0x0000040000027802 */ /* 0x000fc80000000f00 */
[----:B0-----:R-:W-:Y:S02]  /*fde0*/  LEA R3, R3, R2, 0x18 ;  /* 0x0000000203037211 */ /* 0x001fe400078ec0ff */
[----:B------:R-:W-:-:S03]  /*fdf0*/  SHF.L.U32 R2, R0, 0x1f, RZ ;  /* 0x0000001f00027819 */ /* 0x000fc600000006ff */
[----:B------:R-:W-:-:S04]  /*fe00*/  VIADD R3, R3, 0x48 ;  /* 0x0000004803037836 */ /* 0x000fc80000000000 */
[C---:B------:R-:W-:Y:S02]  /*fe10*/  IMAD R7, R8.reuse, 0x8, R3 ;  /* 0x0000000808077824 */ /* 0x040fe400078e0203 */
[----:B------:R-:W-:Y:S02]  /*fe20*/  VIADD R8, R8, 0x1 ;  /* 0x0000000108087836 */ /* 0x000fe40000000000 */
[----:B------:R-:W0:Y:S03]  /*fe30*/  SYNCS.PHASECHK.TRANS64.TRYWAIT P0, [R7+URZ], R2 ;  /* 0x00000002070075a7 */ /* 0x000e26000800017f */
[----:B------:R-:W-:-:S04]  /*fe40*/  ISETP.NE.AND P1, PT, R8, 0x9, PT ;  /* 0x000000090800780c */ /* 0x000fc80003f25270 */
[----:B------:R-:W-:Y:S02]  /*fe50*/  SEL R5, RZ, 0x1, P1 ;  /* 0x00000001ff057807 */ /* 0x000fe40000800000 */
[----:B------:R-:W-:Y:S02]  /*fe60*/  SEL R8, R8, RZ, P1 ;  /* 0x000000ff08087207 */ /* 0x000fe40000800000 */
[----:B------:R-:W-:-:S03]  /*fe70*/  LOP3.LUT R5, R0, R5, RZ, 0x3c, !PT ;  /* 0x0000000500057212 */ /* 0x000fc600078e3cff */
[----:B------:R-:W-:Y:S01]  /*fe80*/  IMAD R9, R8, 0x8, R3 ;  /* 0x0000000808097824 */ /* 0x000fe200078e0203 */
[----:B------:R-:W-:Y:S01]  /*fe90*/  SHF.L.U32 R4, R5, 0x1f, RZ ;  /* 0x0000001f05047819 */ /* 0x000fe200000006ff */
[----:B0-----:R-:W-:Y:S06]  /*fea0*/  @!P0 BRA `(.L_x_315) ;  /* 0x0000000400a48947 */ /* 0x001fec0003800000 */
.L_x_331:
[----:B------:R-:W1:Y:S01]  /*feb0*/  SYNCS.PHASECHK.TRANS64.TRYWAIT P0, [R9+URZ], R4 ;  /* 0x00000004090075a7 */ /* 0x000e62000800017f */
[----:B------:R-:W-:-:S05]  /*fec0*/  VIADD R0, R8, 0x1 ;  /* 0x0000000108007836 */ /* 0x000fca0000000000 */
[----:B------:R-:W-:-:S04]  /*fed0*/  ISETP.NE.AND P1, PT, R0, 0x9, PT ;  /* 0x000000090000780c */ /* 0x000fc80003f25270 */
[----:B0-----:R-:W-:Y:S02]  /*fee0*/  SEL R2, RZ, 0x1, P1 ;  /* 0x00000001ff027807 */ /* 0x001fe40000800000 */
[----:B------:R-:W-:Y:S02]  /*fef0*/  SEL R0, R0, RZ, P1 ;  /* 0x000000ff00007207 */ /* 0x000fe40000800000 */
[----:B------:R-:W-:-:S03]  /*ff00*/  LOP3.LUT R7, R5, R2, RZ, 0x3c, !PT ;  /* 0x0000000205077212 */ /* 0x000fc600078e3cff */
[----:B------:R-:W-:Y:S01]  /*ff10*/  IMAD R6, R0, 0x8, R3 ;  /* 0x0000000800067824 */ /* 0x000fe200078e0203 */
[----:B------:R-:W-:Y:S01]  /*ff20*/  SHF.L.U32 R5, R7, 0x1f, RZ ;  /* 0x0000001f07057819 */ /* 0x000fe200000006ff */
[----:B-1----:R-:W-:Y:S06]  /*ff30*/  @!P0 BRA `(.L_x_316) ;  /* 0x0000000400948947 */ /* 0x002fec0003800000 */
.L_x_332:
[----:B------:R-:W1:Y:S01]  /*ff40*/  SYNCS.PHASECHK.TRANS64.TRYWAIT P0, [R6+URZ], R5 ;  /* 0x00000005060075a7 */ /* 0x000e62000800017f */
[----:B------:R-:W-:-:S05]  /*ff50*/  VIADD R0, R0, 0x1 ;  /* 0x0000000100007836 */ /* 0x000fca0000000000 */
[----:B------:R-:W-:-:S04]  /*ff60*/  ISETP.NE.AND P1, PT, R0, 0x9, PT ;  /* 0x000000090000780c */ /* 0x000fc80003f25270 */
[----:B------:R-:W-:Y:S02]  /*ff70*/  SEL R2, RZ, 0x1, P1 ;  /* 0x00000001ff027807 */ /* 0x000fe40000800000 */
[----:B------:R-:W-:Y:S02]  /*ff80*/  SEL R0, R0, RZ, P1 ;  /* 0x000000ff00007207 */ /* 0x000fe40000800000 */
[----:B------:R-:W-:-:S03]  /*ff90*/  LOP3.LUT R7, R7, R2, RZ, 0x3c, !PT ;  /* 0x0000000207077212 */ /* 0x000fc600078e3cff */
[----:B0-----:R-:W-:Y:S01]  /*ffa0*/  IMAD R9, R0, 0x8, R3 ;  /* 0x0000000800097824 */ /* 0x001fe200078e0203 */
[----:B------:R-:W-:Y:S01]  /*ffb0*/  SHF.L.U32 R4, R7, 0x1f, RZ ;  /* 0x0000001f07047819 */ /* 0x000fe200000006ff */
[----:B-1----:R-:W-:Y:S06]  /*ffc0*/  @!P0 BRA `(.L_x_317) ;  /* 0x0000000400848947 */ /* 0x002fec0003800000 */
.L_x_333:
        /* <DEDUP_REMOVED lines=9> */
.L_x_334:
        /* <DEDUP_REMOVED lines=9> */
.L_x_335:
        /* <DEDUP_REMOVED lines=9> */
.L_x_336:
        /* <DEDUP_REMOVED lines=9> */
.L_x_337:
[----:B------:R-:W1:Y:S01]  /*10210*/  SYNCS.PHASECHK.TRANS64.TRYWAIT P0, [R9+URZ], R4 ;  /* 0x00000004090075a7 */ /* 0x000e62000800017f */
[----:B------:R-:W-:-:S05]  /*10220*/  VIADD R0, R0, 0x1 ;  /* 0x0000000100007836 */ /* 0x000fca0000000000 */
[----:B------:R-:W-:-:S04]  /*10230*/  ISETP.NE.AND P1, PT, R0, 0x9, PT ;  /* 0x000000090000780c */ /* 0x000fc80003f25270 */
[----:B------:R-:W-:Y:S02]  /*10240*/  SEL R2, RZ, 0x1, P1 ;  /* 0x00000001ff027807 */ /* 0x000fe40000800000 */
[----:B------:R-:W-:Y:S02]  /*10250*/  SEL R0, R0, RZ, P1 ;  /* 0x000000ff00007207 */ /* 0x000fe40000800000 */
[----:B------:R-:W-:Y:S01]  /*10260*/  LOP3.LUT R2, R7, R2, RZ, 0x3c, !PT ;  /* 0x0000000207027212 */ /* 0x000fe200078e3cff */
[----:B-1----:R-:W-:Y:S06]  /*10270*/  @!P0 BRA `(.L_x_322) ;  /* 0x00000004003c8947 */ /* 0x002fec0003800000 */
.L_x_338:
[----:B------:R-:W-:Y:S01]  /*10280*/  IMAD R3, R0, 0x8, R3 ;  /* 0x0000000800037824 */ /* 0x000fe200078e0203 */
[----:B------:R-:W-:-:S07]  /*10290*/  SHF.L.U32 R0, R2, 0x1f, RZ ;  /* 0x0000001f02007819 */ /* 0x000fce00000006ff */
.L_x_323:
[----:B--2---:R2:W3:Y:S02]  /*102a0*/  SYNCS.PHASECHK.TRANS64.TRYWAIT P0, [R3+URZ], R0 ;  /* 0x00000000030075a7 */ /* 0x0044e4000800017f */
[----:B---3--:R-:W-:Y:S05]  /*102b0*/  @!P0 NANOSLEEP.SYNCS 0x989680 ;  /* 0x009896800000895d */ /* 0x008fea0003900000 */
[----:B------:R-:W3:Y:S02]  /*102c0*/  @!P0 SYNCS.PHASECHK.TRANS64 P0, [R3+URZ], R0 ;  /* 0x00000000030085a7 */ /* 0x000ee4000800007f */
[----:B---3--:R-:W-:Y:S05]  /*102d0*/  @!P0 BRA `(.L_x_323) ;  /* 0xfffffffc00f08947 */ /* 0x008fea000383ffff */
.L_x_313:
[----:B------:R-:W-:Y:S05]  /*102e0*/  BSYNC B0 ;  /* 0x0000000000007941 */ /* 0x000fea0003800000 */
.L_x_312:
[----:B------:R-:W-:Y:S05]  /*102f0*/  EXIT ;  /* 0x000000000000794d */ /* 0x000fea0003800000 */
.L_x_18:
[----:B-1----:R-:W-:-:S04]  /*10300*/  IMAD.U32 R3, RZ, RZ, UR6 ;  /* 0x00000006ff037e24 */ /* 0x002fc8000f8e00ff */
[----:B------:R1:W2:Y:S03]  /*10310*/  SYNCS.PHASECHK.TRANS64.TRYWAIT P0, [R3+URZ], R0 ;  /* 0x00000000030075a7 */ /* 0x0002a6000800017f */
[----:B--2---:R-:W-:Y:S05]  /*10320*/  @!P0 NANOSLEEP.SYNCS 0x989680 ;  /* 0x009896800000895d */ /* 0x004fea0003900000 */
[----:B------:R-:W2:Y:S02]  /*10330*/  @!P0 SYNCS.PHASECHK.TRANS64 P0, [R3+URZ], R0 ;  /* 0x00000000030085a7 */ /* 0x000ea4000800007f */
[----:B--2---:R-:W-:Y:S05]  /*10340*/  @!P0 BRA `(.L_x_18) ;  /* 0xfffffffc00ec8947 */ /* 0x004fea000383ffff */
[----:B------:R-:W-:Y:S05]  /*10350*/  BRA `(.L_x_17) ;  /* 0xffffff1800347947 */ /* 0x000fea000383ffff */
.L_x_24:
[----:B-----5:R1:W-:Y:S02]  /*10360*/  STL [R1+0x88], R0 ;  /* 0x0000880001007387 */ /* 0x0203e40000100800 */
[----:B-1----:R-:W-:-:S04]  /*10370*/  IMAD.U32 R0, RZ, RZ, UR9 ;  /* 0x00000009ff007e24 */ /* 0x002fc8000f8e00ff */
[----:B------:R1:W3:Y:S03]  /*10380*/  SYNCS.PHASECHK.TRANS64.TRYWAIT P0, [R0+URZ], R229 ;  /* 0x000000e5000075a7 */ /* 0x0002e6000800017f */
[----:B---3--:R-:W-:Y:S05]  /*10390*/  @!P0 NANOSLEEP.SYNCS 0x989680 ;  /* 0x009896800000895d */ /* 0x008fea0003900000 */
[----:B------:R1:W3:Y:S02]  /*103a0*/  @!P0 SYNCS.PHASECHK.TRANS64 P0, [R0+URZ], R229 ;  /* 0x000000e5000085a7 */ /* 0x0002e4000800007f */
[----:B-1----:R1:W5:Y:S02]  /*103b0*/  LDL.LU R0, [R1+0x88] ;  /* 0x0000880001007983 */ /* 0x0023640000300800 */
[----:B-1-3--:R-:W-:Y:S05]  /*103c0*/  @!P0 BRA `(.L_x_24) ;  /* 0xfffffffc00e48947 */ /* 0x00afea000383ffff */
[----:B------:R-:W-:Y:S05]  /*103d0*/  BRA `(.L_x_23) ;  /* 0xffffff2800a87947 */ /* 0x000fea000383ffff */
.L_x_299:
[----:B------:R-:W-:Y:S01]  /*103e0*/  BSSY B1, `(.L_x_324) ;  /* 0x0000006000017945 */ /* 0x000fe20003800000 */
[----:B------:R-:W-:-:S07]  /*103f0*/  IMAD.MOV.U32 R2, RZ, RZ, -0x1 ;  /* 0xffffffffff027424 */ /* 0x000fce00078e00ff */
[----:B------:R-:W-:Y:S05]  /*10400*/  WARPSYNC.COLLECTIVE R2, `(.L_x_325) ;  /* 0x00000000020c7348 */ /* 0x000fea0003c00000 */
[----:B------:R-:W-:Y:S02]  /*10410*/  ELECT P1, UR62, PT ;  /* 0x00000000003e782f */ /* 0x000fe40003820000 */
[----:B------:R-:W-:Y:S01]  /*10420*/  MOV R2, UR62 ;  /* 0x0000003e00027c02 */ /* 0x000fe20008000f00 */
[----:B------:R-:W-:Y:S10]  /*10430*/  ENDCOLLECTIVE ;  /* 0x000000000000791b */ /* 0x000ff40003800000 */
.L_x_325:
[----:B------:R-:W-:Y:S05]  /*10440*/  BSYNC B1 ;  /* 0x0000000000017941 */ /* 0x000fea0003800000 */
.L_x_324:
[----:B------:R-:W-:Y:S05]  /*10450*/  BRA `(.L_x_326) ;  /* 0xffffffec00687947 */ /* 0x000fea000383ffff */
.L_x_302:
[----:B-1----:R1:W2:Y:S02]  /*10460*/  SYNCS.PHASECHK.TRANS64.TRYWAIT P1, [R13+URZ+0x48], R4 ;  /* 0x000048040d0075a7 */ /* 0x0022a4000802017f */
[----:B--2---:R-:W-:Y:S05]  /*10470*/  @!P1 NANOSLEEP.SYNCS 0x989680 ;  /* 0x009896800000995d */ /* 0x004fea0003900000 */
[----:B------:R-:W2:Y:S02]  /*10480*/  @!P1 SYNCS.PHASECHK.TRANS64 P1, [R13+URZ+0x48], R4 ;  /* 0x000048040d0095a7 */ /* 0x000ea4000802007f */
[----:B--2---:R-:W-:Y:S05]  /*10490*/  @!P1 BRA `(.L_x_302) ;  /* 0xfffffffc00f09947 */ /* 0x004fea000383ffff */
[----:B------:R-:W-:Y:S05]  /*104a0*/  BRA `(.L_x_327) ;  /* 0xffffffec009c7947 */ /* 0x000fea000383ffff */
.L_x_311:
[----:B------:R-:W-:Y:S01]  /*104b0*/  BSSY B0, `(.L_x_328) ;  /* 0x0000006000007945 */ /* 0x000fe20003800000 */
[----:B------:R-:W-:-:S07]  /*104c0*/  IMAD.MOV.U32 R2, RZ, RZ, -0x1 ;  /* 0xffffffffff027424 */ /* 0x000fce00078e00ff */
[----:B------:R-:W-:Y:S05]  /*104d0*/  WARPSYNC.COLLECTIVE R2, `(.L_x_329) ;  /* 0x00000000020c7348 */ /* 0x000fea0003c00000 */
[----:B------:R-:W-:Y:S02]  /*104e0*/  ELECT P1, UR62, PT ;  /* 0x00000000003e782f */ /* 0x000fe40003820000 */
[----:B------:R-:W-:Y:S01]  /*104f0*/  MOV R2, UR62 ;  /* 0x0000003e00027c02 */ /* 0x000fe20008000f00 */
[----:B------:R-:W-:Y:S10]  /*10500*/  ENDCOLLECTIVE ;  /* 0x000000000000791b */ /* 0x000ff40003800000 */
.L_x_329:
[----:B------:R-:W-:Y:S05]  /*10510*/  BSYNC B0 ;  /* 0x0000000000007941 */ /* 0x000fea0003800000 */
.L_x_328:
[----:B------:R-:W-:Y:S01]  /*10520*/  PLOP3.LUT P0, PT, P1, PT, PT, 0x80, 0x0 ;  /* 0x000000000000781c */ /* 0x000fe20000f0f070 */
[----:B------:R-:W-:-:S12]  /*10530*/  BRA `(.L_x_330) ;  /* 0xfffffff800047947 */ /* 0x000fd8000383ffff */
.L_x_315:
[----:B0-----:R0:W1:Y:S02]  /*10540*/  SYNCS.PHASECHK.TRANS64.TRYWAIT P0, [R7+URZ], R2 ;  /* 0x00000002070075a7 */ /* 0x001064000800017f */
[----:B-1----:R-:W-:Y:S05]  /*10550*/  @!P0 NANOSLEEP.SYNCS 0x989680 ;  /* 0x009896800000895d */ /* 0x002fea0003900000 */
[----:B------:R-:W1:Y:S02]  /*10560*/  @!P0 SYNCS.PHASECHK.TRANS64 P0, [R7+URZ], R2 ;  /* 0x00000002070085a7 */ /* 0x000e64000800007f */
[----:B-1----:R-:W-:Y:S05]  /*10570*/  @!P0 BRA `(.L_x_315) ;  /* 0xfffffffc00f08947 */ /* 0x002fea000383ffff */
[----:B------:R-:W-:Y:S05]  /*10580*/  BRA `(.L_x_331) ;  /* 0xfffffff800487947 */ /* 0x000fea000383ffff */
.L_x_316:
[----:B0-----:R0:W1:Y:S02]  /*10590*/  SYNCS.PHASECHK.TRANS64.TRYWAIT P0, [R9+URZ], R4 ;  /* 0x00000004090075a7 */ /* 0x001064000800017f */
[----:B-1----:R-:W-:Y:S05]  /*105a0*/  @!P0 NANOSLEEP.SYNCS 0x989680 ;  /* 0x009896800000895d */ /* 0x002fea0003900000 */
[----:B------:R-:W1:Y:S02]  /*105b0*/  @!P0 SYNCS.PHASECHK.TRANS64 P0, [R9+URZ], R4 ;  /* 0x00000004090085a7 */ /* 0x000e64000800007f */
[----:B-1----:R-:W-:Y:S05]  /*105c0*/  @!P0 BRA `(.L_x_316) ;  /* 0xfffffffc00f08947 */ /* 0x002fea000383ffff */
[----:B------:R-:W-:Y:S05]  /*105d0*/  BRA `(.L_x_332) ;  /* 0xfffffff800587947 */ /* 0x000fea000383ffff */
.L_x_317:
[----:B0-----:R0:W1:Y:S02]  /*105e0*/  SYNCS.PHASECHK.TRANS64.TRYWAIT P0, [R6+URZ], R5 ;  /* 0x00000005060075a7 */ /* 0x001064000800017f */
[----:B-1----:R-:W-:Y:S05]  /*105f0*/  @!P0 NANOSLEEP.SYNCS 0x989680 ;  /* 0x009896800000895d */ /* 0x002fea0003900000 */
[----:B------:R-:W1:Y:S02]  /*10600*/  @!P0 SYNCS.PHASECHK.TRANS64 P0, [R6+URZ], R5 ;  /* 0x00000005060085a7 */ /* 0x000e64000800007f */
[----:B-1----:R-:W-:Y:S05]  /*10610*/  @!P0 BRA `(.L_x_317) ;  /* 0xfffffffc00f08947 */ /* 0x002fea000383ffff */
[----:B------:R-:W-:Y:S05]  /*10620*/  BRA `(.L_x_333) ;  /* 0xfffffff800687947 */ /* 0x000fea000383ffff */
.L_x_318:
[----:B0-----:R0:W1:Y:S02]  /*10630*/  SYNCS.PHASECHK.TRANS64.TRYWAIT P0, [R9+URZ], R4 ;  /* 0x00000004090075a7 */ /* 0x001064000800017f */
[----:B-1----:R-:W-:Y:S05]  /*10640*/  @!P0 NANOSLEEP.SYNCS 0x989680 ;  /* 0x009896800000895d */ /* 0x002fea0003900000 */
[----:B------:R-:W1:Y:S02]  /*10650*/  @!P0 SYNCS.PHASECHK.TRANS64 P0, [R9+URZ], R4 ;  /* 0x00000004090085a7 */ /* 0x000e64000800007f */
[----:B-1----:R-:W-:Y:S05]  /*10660*/  @!P0 BRA `(.L_x_318) ;  /* 0xfffffffc00f08947 */ /* 0x002fea000383ffff */
[----:B------:R-:W-:Y:S05]  /*10670*/  BRA `(.L_x_334) ;  /* 0xfffffff800787947 */ /* 0x000fea000383ffff */
.L_x_319:
[----:B0-----:R0:W1:Y:S02]  /*10680*/  SYNCS.PHASECHK.TRANS64.TRYWAIT P0, [R6+URZ], R5 ;  /* 0x00000005060075a7 */ /* 0x001064000800017f */
[----:B-1----:R-:W-:Y:S05]  /*10690*/  @!P0 NANOSLEEP.SYNCS 0x989680 ;  /* 0x009896800000895d */ /* 0x002fea0003900000 */
[----:B------:R-:W1:Y:S02]  /*106a0*/  @!P0 SYNCS.PHASECHK.TRANS64 P0, [R6+URZ], R5 ;  /* 0x00000005060085a7 */ /* 0x000e64000800007f */
[----:B-1----:R-:W-:Y:S05]  /*106b0*/  @!P0 BRA `(.L_x_319) ;  /* 0xfffffffc00f08947 */ /* 0x002fea000383ffff */
[----:B------:R-:W-:Y:S05]  /*106c0*/  BRA `(.L_x_335) ;  /* 0xfffffff800887947 */ /* 0x000fea000383ffff */
.L_x_320:
[----:B0-----:R0:W1:Y:S02]  /*106d0*/  SYNCS.PHASECHK.TRANS64.TRYWAIT P0, [R9+URZ], R4 ;  /* 0x00000004090075a7 */ /* 0x001064000800017f */
[----:B-1----:R-:W-:Y:S05]  /*106e0*/  @!P0 NANOSLEEP.SYNCS 0x989680 ;  /* 0x009896800000895d */ /* 0x002fea0003900000 */
[----:B------:R-:W1:Y:S02]  /*106f0*/  @!P0 SYNCS.PHASECHK.TRANS64 P0, [R9+URZ], R4 ;  /* 0x00000004090085a7 */ /* 0x000e64000800007f */
[----:B-1----:R-:W-:Y:S05]  /*10700*/  @!P0 BRA `(.L_x_320) ;  /* 0xfffffffc00f08947 */ /* 0x002fea000383ffff */
[----:B------:R-:W-:Y:S05]  /*10710*/  BRA `(.L_x_336) ;  /* 0xfffffff800987947 */ /* 0x000fea000383ffff */
.L_x_321:
[----:B0-----:R0:W1:Y:S02]  /*10720*/  SYNCS.PHASECHK.TRANS64.TRYWAIT P0, [R6+URZ], R5 ;  /* 0x00000005060075a7 */ /* 0x001064000800017f */
[----:B-1----:R-:W-:Y:S05]  /*10730*/  @!P0 NANOSLEEP.SYNCS 0x989680 ;  /* 0x009896800000895d */ /* 0x002fea0003900000 */
[----:B------:R-:W1:Y:S02]  /*10740*/  @!P0 SYNCS.PHASECHK.TRANS64 P0, [R6+URZ], R5 ;  /* 0x00000005060085a7 */ /* 0x000e64000800007f */
[----:B-1----:R-:W-:Y:S05]  /*10750*/  @!P0 BRA `(.L_x_321) ;  /* 0xfffffffc00f08947 */ /* 0x002fea000383ffff */
[----:B------:R-:W-:Y:S05]  /*10760*/  BRA `(.L_x_337) ;  /* 0xfffffff800a87947 */ /* 0x000fea000383ffff */
.L_x_322:
[----:B-1----:R1:W2:Y:S02]  /*10770*/  SYNCS.PHASECHK.TRANS64.TRYWAIT P0, [R9+URZ], R4 ;  /* 0x00000004090075a7 */ /* 0x0022a4000800017f */
[----:B--2---:R-:W-:Y:S05]  /*10780*/  @!P0 NANOSLEEP.SYNCS 0x989680 ;  /* 0x009896800000895d */ /* 0x004fea0003900000 */
[----:B------:R-:W2:Y:S02]  /*10790*/  @!P0 SYNCS.PHASECHK.TRANS64 P0, [R9+URZ], R4 ;  /* 0x00000004090085a7 */ /* 0x000ea4000800007f */
[----:B--2---:R-:W-:Y:S05]  /*107a0*/  @!P0 BRA `(.L_x_322) ;  /* 0xfffffffc00f08947 */ /* 0x004fea000383ffff */
[----:B------:R-:W-:Y:S05]  /*107b0*/  BRA `(.L_x_338) ;  /* 0xfffffff800b07947 */ /* 0x000fea000383ffff */
.L_x_339:
[----:B------:R-:W-:-:S00]  /*107c0*/  BRA `(.L_x_339) ;  /* 0xfffffffc00fc7947 */ /* 0x000fc0000383ffff */
[----:B------:R-:W-:-:S00]  /*107d0*/  NOP ;  /* 0x0000000000007918 */ /* 0x000fc00000000000 */
        /* <DEDUP_REMOVED lines=10> */
.L_x_340:


//--------------------- .nv.shared._ZN7cutlass13device_kernelINS_4gemm6kernel13GemmUniversalIN4cute5tupleIJiiiiEEENS1_10collective13CollectiveMmaINS1_37MainloopSm90TmaGmmaWarpSpecializedFP8ILi9ENS5_IJNS4_1CILi1EEESB_SB_EEENS1_35KernelTmaWarpSpecializedCooperativeEEENS5_IJNSA_ILi128EEENSA_ILi256EEENSA_ILi64EEEEEENS_12float_e4m3_tENS5_IJlSB_lEEESJ_SK_NS4_8TiledMMAINS4_8MMA_AtomIJNS4_4SM904GMMA31MMA_64x256x32_F32E4M3E4M3_SS_TNILNSO_7ScaleInE1ELSQ_1EEEEEENS4_6LayoutINS5_IJNSA_ILi2EEESB_SB_EEENS5_IJSB_NSA_ILi0EEESW_EEEEENS5_IJNS4_10UnderscoreESZ_SZ_EEEEENS4_13SM90_TMA_LOADENS4_14ComposedLayoutINS4_7SwizzleILi2ELi4ELi3EEENS4_18smem_ptr_flag_bitsILi8EEENST_INS5_IJNSA_ILi8EEESH_EEENS5_IJSH_SB_EEEEEEEvNS4_8identityES12_S1C_vS1D_EENS_8epilogue10collective6detail29Sm90TmaWarpSpecializedAdapterINS1G_15DefaultEpilogueISJ_SK_SK_NS1F_6thread17LinearCombinationISJ_Li1EffLNS1K_9ScaleType4KindE0ELNS_15FloatRoundStyleE2ESJ_EENS1_15EpilogueDefaultEEEEEvvEEEEvNT_6ParamsE --------------------------
	.section	.nv.shared._ZN7cutlass13device_kernelINS_4gemm6kernel13GemmUniversalIN4cute5tupleIJiiiiEEENS1_10collective13CollectiveMmaINS1_37MainloopSm90TmaGmmaWarpSpecializedFP8ILi9ENS5_IJNS4_1CILi1EEESB_SB_EEENS1_35KernelTmaWarpSpecializedCooperativeEEENS5_IJNSA_ILi128EEENSA_ILi256EEENSA_ILi64EEEEEENS_12float_e4m3_tENS5_IJlSB_lEEESJ_SK_NS4_8TiledMMAINS4_8MMA_AtomIJNS4_4SM904GMMA31MMA_64x256x32_F32E4M3E4M3_SS_TNILNSO_7ScaleInE1ELSQ_1EEEEEENS4_6LayoutINS5_IJNSA_ILi2EEESB_SB_EEENS5_IJSB_NSA_ILi0EEESW_EEEEENS5_IJNS4_10UnderscoreESZ_SZ_EEEEENS4_13SM90_TMA_LOADENS4_14ComposedLayoutINS4_7SwizzleILi2ELi4ELi3EEENS4_18smem_ptr_flag_bitsILi8EEENST_INS5_IJNSA_ILi8EEESH_EEENS5_IJSH_SB_EEEEEEEvNS4_8identityES12_S1C_vS1D_EENS_8epilogue10collective6detail29Sm90TmaWarpSpecializedAdapterINS1G_15DefaultEpilogueISJ_SK_SK_NS1F_6thread17LinearCombinationISJ_Li1EffLNS1K_9ScaleType4KindE0ELNS_15FloatRoundStyleE2ESJ_EENS1_15EpilogueDefaultEEEEEvvEEEEvNT_6ParamsE,"aw",@nobits
	.sectionflags	@""
	.align	16
	.zero		1024


//--------------------- .nv.shared.reserved.0     --------------------------
	.section	.nv.shared.reserved.0,"aw",@nobits
	.weak		__nv_reservedSMEM_offset_0_alias
	.size		__nv_reservedSMEM_offset_0_alias, 0, 0
	.other		__nv_reservedSMEM_offset_0_alias,@"STO_CUDA_RESERVED_SHARED STV_DEFAULT"
__nv_reservedSMEM_offset_0_alias:
	.zero		0


//--------------------- .nv.global                --------------------------
	.section	.nv.global,"aw",@nobits
.nv.global:
	.type		_ZN40_INTERNAL_bdc94cef_4_k_cu_568a1548_152234cute1_E,@object
	.size		_ZN40_INTERNAL_bdc94cef_4_k_cu_568a1548_152234cute1_E,(_ZN40_INTERNAL_bdc94cef_4_k_cu_568a1548_152234cuda3std3__45__cpo6cbeginE - _ZN40_INTERNAL_bdc94cef_4_k_cu_568a1548_152234cute1_E)
_ZN40_INTERNAL_bdc94cef_4_k_cu_568a1548_152234cute1_E:
	.zero		1
	.type		_ZN40_INTERNAL_bdc94cef_4_k_cu_568a1548_152234cuda3std3__45__cpo6cbeginE,@object
	.size		_ZN40_INTERNAL_bdc94cef_4_k_cu_568a1548_152234cuda3std3__45__cpo6cbeginE,(_ZN40_INTERNAL_bdc94cef_4_k_cu_568a1548_152234cuda3std3__48in_placeE - _ZN40_INTERNAL_bdc94cef_4_k_cu_568a1548_152234cuda3std3__45__cpo6cbeginE)
_ZN40_INTERNAL_bdc94cef_4_k_cu_568a1548_152234cuda3std3__45__cpo6cbeginE:
	.zero		1
	.type		_ZN40_INTERNAL_bdc94cef_4_k_cu_568a1548_152234cuda3std3__48in_placeE,@object
	.size		_ZN40_INTERNAL_bdc94cef_4_k_cu_568a1548_152234cuda3std3__48in_placeE,(_ZN40_INTERNAL_bdc94cef_4_k_cu_568a1548_152234cuda3std6ranges3__45__cpo9iter_moveE - _ZN40_INTERNAL_bdc94cef_4_k_cu_568a1548_152234cuda3std3__48in_placeE)
_ZN40_INTERNAL_bdc94cef_4_k_cu_568a1548_152234cuda3std3__48in_placeE:
	.zero		1
	.type		_ZN40_INTERNAL_bdc94cef_4_k_cu_568a1548_152234cuda3std6ranges3__45__cpo9iter_moveE,@object
	.size		_ZN40_INTERNAL_bdc94cef_4_k_cu_568a1548_152234cuda3std6ranges3__45__cpo9iter_moveE,(_ZN40_INTERNAL_bdc94cef_4_k_cu_568a1548_152234cuda3std3__45__cpo5beginE - _ZN40_INTERNAL_bdc94cef_4_k_cu_568a1548_152234cuda3std6ranges3__45__cpo9iter_moveE)
_ZN40_INTERNAL_bdc94cef_4_k_cu_568a1548_152234cuda3std6ranges3__45__cpo9iter_moveE:
	.zero		1
	.type		_ZN40_INTERNAL_bdc94cef_4_k_cu_568a1548_152234cuda3std3__45__cpo5beginE,@object
	.size		_ZN40_INTERNAL_bdc94cef_4_k_cu_568a1548_152234cuda3std3__45__cpo5beginE,(_ZN40_INTERNAL_bdc94cef_4_k_cu_568a1548_152234cuda3std3__442_GLOBAL__N__bdc94cef_4_k_cu_568a1548_152236ignoreE - _ZN40_INTERNAL_bdc94cef_4_k_cu_568a1548_152234cuda3std3__45__cpo5beginE)
_ZN40_INTERNAL_bdc94cef_4_k_cu_568a1548_152234cuda3std3__45__cpo5beginE:
	.zero		1
	.type		_ZN40_INTERNAL_bdc94cef_4_k_cu_568a1548_152234cuda3std3__442_GLOBAL__N__bdc94cef_4_k_cu_568a1548_152236ignoreE,@object
	.size		_ZN40_INTERNAL_bdc94cef_4_k_cu_568a1548_152234cuda3std3__442_GLOBAL__N__bdc94cef_4_k_cu_568a1548_152236ignoreE,(_ZN40_INTERNAL_bdc94cef_4_k_cu_568a1548_152234cute7productE - _ZN40_INTERNAL_bdc94cef_4_k_cu_568a1548_152234cuda3std3__442_GLOBAL__N__bdc94cef_4_k_cu_568a1548_152236ignoreE)
_ZN40_INTERNAL_bdc94cef_4_k_cu_568a1548_152234cuda3std3__442_GLOBAL__N__bdc94cef_4_k_cu_568a1548_152236ignoreE:
	.zero		1
	.type		_ZN40_INTERNAL_bdc94cef_4_k_cu_568a1548_152234cute7productE,@object
	.size		_ZN40_INTERNAL_bdc94cef_4_k_cu_568a1548_152234cute7productE,(_ZN40_INTERNAL_bdc94cef_4_k_cu_568a1548_152234cuda3std3__45__cpo3endE - _ZN40_INTERNAL_bdc94cef_4_k_cu_568a1548_152234cute7productE)
_ZN40_INTERNAL_bdc94cef_4_k_cu_568a1548_152234cute7productE:
	.zero		1
	.type		_ZN40_INTERNAL_bdc94cef_4_k_cu_568a1548_152234cuda3std3__45__cpo3endE,@object
	.size		_ZN40_INTERNAL_bdc94cef_4_k_cu_568a1548_152234cuda3std3__45__cpo3endE,(_ZN40_INTERNAL_bdc94cef_4_k_cu_568a1548_152234cuda3std3__419piecewise_constructE - _ZN40_INTERNAL_bdc94cef_4_k_cu_568a1548_152234cuda3std3__45__cpo3endE)
_ZN40_INTERNAL_bdc94cef_4_k_cu_568a1548_152234cuda3std3__45__cpo3endE:
	.zero		1
	.type		_ZN40_INTERNAL_bdc94cef_4_k_cu_568a1548_152234cuda3std3__419piecewise_constructE,@object
	.size		_ZN40_INTERNAL_bdc94cef_4_k_cu_568a1548_152234cuda3std3__419piecewise_constructE,(_ZN40_INTERNAL_bdc94cef_4_k_cu_568a1548_152234cuda3std3__45__cpo4cendE - _ZN40_INTERNAL_bdc94cef_4_k_cu_568a1548_152234cuda3std3__419piecewise_constructE)
_ZN40_INTERNAL_bdc94cef_4_k_cu_568a1548_152234cuda3std3__419piecewise_constructE:
	.zero		1
	.type		_ZN40_INTERNAL_bdc94cef_4_k_cu_568a1548_152234cuda3std3__45__cpo4cendE,@object
	.size		_ZN40_INTERNAL_bdc94cef_4_k_cu_568a1548_152234cuda3std3__45__cpo4cendE,(_ZN40_INTERNAL_bdc94cef_4_k_cu_568a1548_152234cuda3std6ranges3__45__cpo4swapE - _ZN40_INTERNAL_bdc94cef_4_k_cu_568a1548_152234cuda3std3__45__cpo4cendE)
_ZN40_INTERNAL_bdc94cef_4_k_cu_568a1548_152234cuda3std3__45__cpo4cendE:
	.zero		1
	.type		_ZN40_INTERNAL_bdc94cef_4_k_cu_568a1548_152234cuda3std6ranges3__45__cpo4swapE,@object
	.size		_ZN40_INTERNAL_bdc94cef_4_k_cu_568a1548_152234cuda3std6ranges3__45__cpo4swapE,(.L_7 - _ZN40_INTERNAL_bdc94cef_4_k_cu_568a1548_152234cuda3std6ranges3__45__cpo4swapE)
_ZN40_INTERNAL_bdc94cef_4_k_cu_568a1548_152234cuda3std6ranges3__45__cpo4swapE:
	.zero		1
.L_7:


//--------------------- .nv.constant0._ZN7cutlass13device_kernelINS_4gemm6kernel13GemmUniversalIN4cute5tupleIJiiiiEEENS1_10collective13CollectiveMmaINS1_37MainloopSm90TmaGmmaWarpSpecializedFP8ILi9ENS5_IJNS4_1CILi1EEESB_SB_EEENS1_35KernelTmaWarpSpecializedCooperativeEEENS5_IJNSA_ILi128EEENSA_ILi256EEENSA_ILi64EEEEEENS_12float_e4m3_tENS5_IJlSB_lEEESJ_SK_NS4_8TiledMMAINS4_8MMA_AtomIJNS4_4SM904GMMA31MMA_64x256x32_F32E4M3E4M3_SS_TNILNSO_7ScaleInE1ELSQ_1EEEEEENS4_6LayoutINS5_IJNSA_ILi2EEESB_SB_EEENS5_IJSB_NSA_ILi0EEESW_EEEEENS5_IJNS4_10UnderscoreESZ_SZ_EEEEENS4_13SM90_TMA_LOADENS4_14ComposedLayoutINS4_7SwizzleILi2ELi4ELi3EEENS4_18smem_ptr_flag_bitsILi8EEENST_INS5_IJNSA_ILi8EEESH_EEENS5_IJSH_SB_EEEEEEEvNS4_8identityES12_S1C_vS1D_EENS_8epilogue10collective6detail29Sm90TmaWarpSpecializedAdapterINS1G_15DefaultEpilogueISJ_SK_SK_NS1F_6thread17LinearCombinationISJ_Li1EffLNS1K_9ScaleType4KindE0ELNS_15FloatRoundStyleE2ESJ_EENS1_15EpilogueDefaultEEEEEvvEEEEvNT_6ParamsE --------------------------
	.section	.nv.constant0._ZN7cutlass13device_kernelINS_4gemm6kernel13GemmUniversalIN4cute5tupleIJiiiiEEENS1_10collective13CollectiveMmaINS1_37MainloopSm90TmaGmmaWarpSpecializedFP8ILi9ENS5_IJNS4_1CILi1EEESB_SB_EEENS1_35KernelTmaWarpSpecializedCooperativeEEENS5_IJNSA_ILi128EEENSA_ILi256EEENSA_ILi64EEEEEENS_12float_e4m3_tENS5_IJlSB_lEEESJ_SK_NS4_8TiledMMAINS4_8MMA_AtomIJNS4_4SM904GMMA31MMA_64x256x32_F32E4M3E4M3_SS_TNILNSO_7ScaleInE1ELSQ_1EEEEEENS4_6LayoutINS5_IJNSA_ILi2EEESB_SB_EEENS5_IJSB_NSA_ILi0EEESW_EEEEENS5_IJNS4_10UnderscoreESZ_SZ_EEEEENS4_13SM90_TMA_LOADENS4_14ComposedLayoutINS4_7SwizzleILi2ELi4ELi3EEENS4_18smem_ptr_flag_bitsILi8EEENST_INS5_IJNSA_ILi8EEESH_EEENS5_IJSH_SB_EEEEEEEvNS4_8identityES12_S1C_vS1D_EENS_8epilogue10collective6detail29Sm90TmaWarpSpecializedAdapterINS1G_15DefaultEpilogueISJ_SK_SK_NS1F_6thread17LinearCombinationISJ_Li1EffLNS1K_9ScaleType4KindE0ELNS_15FloatRoundStyleE2ESJ_EENS1_15EpilogueDefaultEEEEEvvEEEEvNT_6ParamsE,"a",@progbits
	.sectionflags	@""
	.align	4
.nv.constant0._ZN7cutlass13device_kernelINS_4gemm6kernel13GemmUniversalIN4cute5tupleIJiiiiEEENS1_10collective13CollectiveMmaINS1_37MainloopSm90TmaGmmaWarpSpecializedFP8ILi9ENS5_IJNS4_1CILi1EEESB_SB_EEENS1_35KernelTmaWarpSpecializedCooperativeEEENS5_IJNSA_ILi128EEENSA_ILi256EEENSA_ILi64EEEEEENS_12float_e4m3_tENS5_IJlSB_lEEESJ_SK_NS4_8TiledMMAINS4_8MMA_AtomIJNS4_4SM904GMMA31MMA_64x256x32_F32E4M3E4M3_SS_TNILNSO_7ScaleInE1ELSQ_1EEEEEENS4_6LayoutINS5_IJNSA_ILi2EEESB_SB_EEENS5_IJSB_NSA_ILi0EEESW_EEEEENS5_IJNS4_10UnderscoreESZ_SZ_EEEEENS4_13SM90_TMA_LOADENS4_14ComposedLayoutINS4_7SwizzleILi2ELi4ELi3EEENS4_18smem_ptr_flag_bitsILi8EEENST_INS5_IJNSA_ILi8EEESH_EEENS5_IJSH_SB_EEEEEEEvNS4_8identityES12_S1C_vS1D_EENS_8epilogue10collective6detail29Sm90TmaWarpSpecializedAdapterINS1G_15DefaultEpilogueISJ_SK_SK_NS1F_6thread17LinearCombinationISJ_Li1EffLNS1K_9ScaleType4KindE0ELNS_15FloatRoundStyleE2ESJ_EENS1_15EpilogueDefaultEEEEEvvEEEEvNT_6ParamsE:
	.zero		1664


//--------------------- SYMBOLS --------------------------

	.type		.nv.reservedSmem.offset0,@object
	.size		.nv.reservedSmem.offset0,0x4
